//
// Generated by NVIDIA NVVM Compiler
//
// Compiler Build ID: CL-36424714
// Cuda compilation tools, release 13.0, V13.0.88
// Based on NVVM 20.0.0
//

.version 9.0
.target sm_100
.address_size 64

	// .globl	_Z16matrix_mul_naivePKfS0_Pfiii
// _ZZ13matrix_mul_v2ILi16EEvPKfS1_PfiiiE2SA has been demoted
// _ZZ13matrix_mul_v2ILi16EEvPKfS1_PfiiiE2SB has been demoted

.visible .entry _Z16matrix_mul_naivePKfS0_Pfiii(
	.param .u64 .ptr .align 1 _Z16matrix_mul_naivePKfS0_Pfiii_param_0,
	.param .u64 .ptr .align 1 _Z16matrix_mul_naivePKfS0_Pfiii_param_1,
	.param .u64 .ptr .align 1 _Z16matrix_mul_naivePKfS0_Pfiii_param_2,
	.param .u32 _Z16matrix_mul_naivePKfS0_Pfiii_param_3,
	.param .u32 _Z16matrix_mul_naivePKfS0_Pfiii_param_4,
	.param .u32 _Z16matrix_mul_naivePKfS0_Pfiii_param_5
)
{
	.reg .pred 	%p<13>;
	.reg .b32 	%r<41>;
	.reg .b32 	%f<68>;
	.reg .b64 	%rd<53>;

	ld.param.u64 	%rd7, [_Z16matrix_mul_naivePKfS0_Pfiii_param_0];
	ld.param.u64 	%rd8, [_Z16matrix_mul_naivePKfS0_Pfiii_param_1];
	ld.param.u64 	%rd6, [_Z16matrix_mul_naivePKfS0_Pfiii_param_2];
	ld.param.u32 	%r20, [_Z16matrix_mul_naivePKfS0_Pfiii_param_3];
	ld.param.u32 	%r18, [_Z16matrix_mul_naivePKfS0_Pfiii_param_4];
	ld.param.u32 	%r19, [_Z16matrix_mul_naivePKfS0_Pfiii_param_5];
	cvta.to.global.u64 	%rd1, %rd8;
	cvta.to.global.u64 	%rd2, %rd7;
	mov.u32 	%r21, %ctaid.y;
	mov.u32 	%r22, %ntid.y;
	mov.u32 	%r23, %tid.y;
	mad.lo.s32 	%r1, %r21, %r22, %r23;
	mov.u32 	%r24, %ctaid.x;
	mov.u32 	%r25, %ntid.x;
	mov.u32 	%r26, %tid.x;
	mad.lo.s32 	%r2, %r24, %r25, %r26;
	setp.ge.s32 	%p1, %r1, %r20;
	setp.ge.s32 	%p2, %r2, %r18;
	or.pred  	%p3, %p1, %p2;
	@%p3 bra 	$L__BB0_14;
	setp.lt.s32 	%p4, %r19, 1;
	mov.f32 	%f67, 0f00000000;
	@%p4 bra 	$L__BB0_13;
	mul.lo.s32 	%r3, %r19, %r1;
	and.b32  	%r4, %r19, 7;
	setp.lt.u32 	%p5, %r19, 8;
	mov.f32 	%f67, 0f00000000;
	mov.b32 	%r39, 0;
	@%p5 bra 	$L__BB0_5;
	and.b32  	%r39, %r19, 2147483640;
	neg.s32 	%r37, %r39;
	shl.b32 	%r7, %r18, 3;
	mul.wide.u32 	%rd9, %r3, 4;
	add.s64 	%rd10, %rd9, %rd2;
	add.s64 	%rd52, %rd10, 16;
	mov.f32 	%f67, 0f00000000;
	mul.wide.s32 	%rd13, %r18, 4;
	mov.u32 	%r36, %r2;
$L__BB0_4:
	.pragma "nounroll";
	ld.global.f32 	%f17, [%rd52+-16];
	mul.wide.s32 	%rd11, %r36, 4;
	add.s64 	%rd12, %rd1, %rd11;
	ld.global.f32 	%f18, [%rd12];
	fma.rn.f32 	%f19, %f17, %f18, %f67;
	ld.global.f32 	%f20, [%rd52+-12];
	add.s64 	%rd14, %rd12, %rd13;
	ld.global.f32 	%f21, [%rd14];
	fma.rn.f32 	%f22, %f20, %f21, %f19;
	ld.global.f32 	%f23, [%rd52+-8];
	add.s64 	%rd15, %rd14, %rd13;
	ld.global.f32 	%f24, [%rd15];
	fma.rn.f32 	%f25, %f23, %f24, %f22;
	ld.global.f32 	%f26, [%rd52+-4];
	add.s64 	%rd16, %rd15, %rd13;
	ld.global.f32 	%f27, [%rd16];
	fma.rn.f32 	%f28, %f26, %f27, %f25;
	ld.global.f32 	%f29, [%rd52];
	add.s64 	%rd17, %rd16, %rd13;
	ld.global.f32 	%f30, [%rd17];
	fma.rn.f32 	%f31, %f29, %f30, %f28;
	ld.global.f32 	%f32, [%rd52+4];
	add.s64 	%rd18, %rd17, %rd13;
	ld.global.f32 	%f33, [%rd18];
	fma.rn.f32 	%f34, %f32, %f33, %f31;
	ld.global.f32 	%f35, [%rd52+8];
	add.s64 	%rd19, %rd18, %rd13;
	ld.global.f32 	%f36, [%rd19];
	fma.rn.f32 	%f37, %f35, %f36, %f34;
	ld.global.f32 	%f38, [%rd52+12];
	add.s64 	%rd20, %rd19, %rd13;
	ld.global.f32 	%f39, [%rd20];
	fma.rn.f32 	%f67, %f38, %f39, %f37;
	add.s32 	%r37, %r37, 8;
	add.s32 	%r36, %r36, %r7;
	add.s64 	%rd52, %rd52, 32;
	setp.ne.s32 	%p6, %r37, 0;
	@%p6 bra 	$L__BB0_4;
$L__BB0_5:
	setp.eq.s32 	%p7, %r4, 0;
	@%p7 bra 	$L__BB0_13;
	and.b32  	%r13, %r19, 3;
	setp.lt.u32 	%p8, %r4, 4;
	@%p8 bra 	$L__BB0_8;
	add.s32 	%r28, %r39, %r3;
	mul.wide.u32 	%rd21, %r28, 4;
	add.s64 	%rd22, %rd2, %rd21;
	ld.global.f32 	%f41, [%rd22];
	mad.lo.s32 	%r29, %r39, %r18, %r2;
	mul.wide.s32 	%rd23, %r29, 4;
	add.s64 	%rd24, %rd1, %rd23;
	ld.global.f32 	%f42, [%rd24];
	fma.rn.f32 	%f43, %f41, %f42, %f67;
	cvt.u64.u32 	%rd25, %r3;
	cvt.u64.u32 	%rd26, %r39;
	add.s64 	%rd27, %rd26, %rd25;
	shl.b64 	%rd28, %rd27, 2;
	add.s64 	%rd29, %rd2, %rd28;
	ld.global.f32 	%f44, [%rd29+4];
	mul.wide.s32 	%rd30, %r18, 4;
	add.s64 	%rd31, %rd24, %rd30;
	ld.global.f32 	%f45, [%rd31];
	fma.rn.f32 	%f46, %f44, %f45, %f43;
	ld.global.f32 	%f47, [%rd29+8];
	add.s64 	%rd32, %rd31, %rd30;
	ld.global.f32 	%f48, [%rd32];
	fma.rn.f32 	%f49, %f47, %f48, %f46;
	ld.global.f32 	%f50, [%rd29+12];
	add.s64 	%rd33, %rd32, %rd30;
	ld.global.f32 	%f51, [%rd33];
	fma.rn.f32 	%f67, %f50, %f51, %f49;
	add.s32 	%r39, %r39, 4;
$L__BB0_8:
	setp.eq.s32 	%p9, %r13, 0;
	@%p9 bra 	$L__BB0_13;
	setp.eq.s32 	%p10, %r13, 1;
	@%p10 bra 	$L__BB0_11;
	add.s32 	%r30, %r39, %r3;
	mul.wide.u32 	%rd34, %r30, 4;
	add.s64 	%rd35, %rd2, %rd34;
	ld.global.f32 	%f53, [%rd35];
	mad.lo.s32 	%r31, %r39, %r18, %r2;
	mul.wide.s32 	%rd36, %r31, 4;
	add.s64 	%rd37, %rd1, %rd36;
	ld.global.f32 	%f54, [%rd37];
	fma.rn.f32 	%f55, %f53, %f54, %f67;
	cvt.u64.u32 	%rd38, %r3;
	cvt.u64.u32 	%rd39, %r39;
	add.s64 	%rd40, %rd39, %rd38;
	shl.b64 	%rd41, %rd40, 2;
	add.s64 	%rd42, %rd2, %rd41;
	ld.global.f32 	%f56, [%rd42+4];
	mul.wide.s32 	%rd43, %r18, 4;
	add.s64 	%rd44, %rd37, %rd43;
	ld.global.f32 	%f57, [%rd44];
	fma.rn.f32 	%f67, %f56, %f57, %f55;
	add.s32 	%r39, %r39, 2;
$L__BB0_11:
	and.b32  	%r32, %r19, 1;
	setp.eq.b32 	%p11, %r32, 1;
	not.pred 	%p12, %p11;
	@%p12 bra 	$L__BB0_13;
	add.s32 	%r33, %r39, %r3;
	mul.wide.u32 	%rd45, %r33, 4;
	add.s64 	%rd46, %rd2, %rd45;
	ld.global.f32 	%f58, [%rd46];
	mad.lo.s32 	%r34, %r39, %r18, %r2;
	mul.wide.s32 	%rd47, %r34, 4;
	add.s64 	%rd48, %rd1, %rd47;
	ld.global.f32 	%f59, [%rd48];
	fma.rn.f32 	%f67, %f58, %f59, %f67;
$L__BB0_13:
	mad.lo.s32 	%r35, %r18, %r1, %r2;
	cvta.to.global.u64 	%rd49, %rd6;
	mul.wide.s32 	%rd50, %r35, 4;
	add.s64 	%rd51, %rd49, %rd50;
	st.global.f32 	[%rd51], %f67;
$L__BB0_14:
	ret;

}
	// .globl	_Z13matrix_mul_v2ILi16EEvPKfS1_Pfiii
.visible .entry _Z13matrix_mul_v2ILi16EEvPKfS1_Pfiii(
	.param .u64 .ptr .align 1 _Z13matrix_mul_v2ILi16EEvPKfS1_Pfiii_param_0,
	.param .u64 .ptr .align 1 _Z13matrix_mul_v2ILi16EEvPKfS1_Pfiii_param_1,
	.param .u64 .ptr .align 1 _Z13matrix_mul_v2ILi16EEvPKfS1_Pfiii_param_2,
	.param .u32 _Z13matrix_mul_v2ILi16EEvPKfS1_Pfiii_param_3,
	.param .u32 _Z13matrix_mul_v2ILi16EEvPKfS1_Pfiii_param_4,
	.param .u32 _Z13matrix_mul_v2ILi16EEvPKfS1_Pfiii_param_5
)
{
	.reg .pred 	%p<26>;
	.reg .b32 	%r<59>;
	.reg .b32 	%f<181>;
	.reg .b64 	%rd<21>;
	// demoted variable
	.shared .align 4 .b8 _ZZ13matrix_mul_v2ILi16EEvPKfS1_PfiiiE2SA[1024];
	// demoted variable
	.shared .align 4 .b8 _ZZ13matrix_mul_v2ILi16EEvPKfS1_PfiiiE2SB[1024];
	ld.param.u64 	%rd4, [_Z13matrix_mul_v2ILi16EEvPKfS1_Pfiii_param_0];
	ld.param.u64 	%rd5, [_Z13matrix_mul_v2ILi16EEvPKfS1_Pfiii_param_1];
	ld.param.u64 	%rd3, [_Z13matrix_mul_v2ILi16EEvPKfS1_Pfiii_param_2];
	ld.param.u32 	%r30, [_Z13matrix_mul_v2ILi16EEvPKfS1_Pfiii_param_3];
	ld.param.u32 	%r31, [_Z13matrix_mul_v2ILi16EEvPKfS1_Pfiii_param_4];
	ld.param.u32 	%r32, [_Z13matrix_mul_v2ILi16EEvPKfS1_Pfiii_param_5];
	cvta.to.global.u64 	%rd1, %rd5;
	cvta.to.global.u64 	%rd2, %rd4;
	mov.u32 	%r33, %ctaid.x;
	mov.u32 	%r34, %ntid.x;
	mov.u32 	%r1, %tid.x;
	mad.lo.s32 	%r2, %r33, %r34, %r1;
	mov.u32 	%r35, %ctaid.y;
	mov.u32 	%r36, %ntid.y;
	mov.u32 	%r3, %tid.y;
	mad.lo.s32 	%r4, %r35, %r36, %r3;
	setp.lt.s32 	%p1, %r32, 1;
	mov.f32 	%f180, 0f00000000;
	@%p1 bra 	$L__BB1_19;
	add.s32 	%r5, %r32, 15;
	shl.b32 	%r38, %r3, 6;
	mov.u32 	%r39, _ZZ13matrix_mul_v2ILi16EEvPKfS1_PfiiiE2SA;
	add.s32 	%r6, %r39, %r38;
	shl.b32 	%r40, %r1, 2;
	add.s32 	%r7, %r6, %r40;
	mul.lo.s32 	%r8, %r32, %r4;
	mov.u32 	%r41, _ZZ13matrix_mul_v2ILi16EEvPKfS1_PfiiiE2SB;
	add.s32 	%r10, %r41, %r40;
	add.s32 	%r9, %r10, %r38;
	setp.lt.u32 	%p2, %r32, 17;
	mov.f32 	%f180, 0f00000000;
	mov.b32 	%r58, 0;
	@%p2 bra 	$L__BB1_13;
	shr.u32 	%r42, %r5, 4;
	and.b32  	%r43, %r42, 134217726;
	neg.s32 	%r57, %r43;
	add.s32 	%r44, %r3, 16;
	mad.lo.s32 	%r56, %r31, %r44, %r2;
	shl.b32 	%r13, %r31, 5;
	mad.lo.s32 	%r55, %r3, %r31, %r2;
	add.s32 	%r45, %r1, %r8;
	add.s32 	%r54, %r45, 16;
	mov.f32 	%f180, 0f00000000;
	mov.u32 	%r53, %r1;
$L__BB1_3:
	setp.ge.s32 	%p3, %r4, %r30;
	add.s32 	%r21, %r53, 16;
	setp.ge.u32 	%p4, %r53, %r32;
	mov.f32 	%f172, 0f00000000;
	or.pred  	%p5, %p3, %p4;
	@%p5 bra 	$L__BB1_5;
	add.s32 	%r46, %r54, -16;
	mul.wide.u32 	%rd6, %r46, 4;
	add.s64 	%rd7, %rd2, %rd6;
	ld.global.f32 	%f172, [%rd7];
$L__BB1_5:
	setp.ge.s32 	%p7, %r2, %r31;
	st.shared.f32 	[%r7], %f172;
	mov.f32 	%f173, 0f00000000;
	or.pred  	%p8, %p7, %p4;
	@%p8 bra 	$L__BB1_7;
	mul.wide.u32 	%rd8, %r55, 4;
	add.s64 	%rd9, %rd1, %rd8;
	ld.global.f32 	%f173, [%rd9];
$L__BB1_7:
	st.shared.f32 	[%r9], %f173;
	bar.sync 	0;
	ld.shared.f32 	%f27, [%r6];
	ld.shared.f32 	%f28, [%r10];
	fma.rn.f32 	%f29, %f27, %f28, %f180;
	ld.shared.f32 	%f30, [%r6+4];
	ld.shared.f32 	%f31, [%r10+64];
	fma.rn.f32 	%f32, %f30, %f31, %f29;
	ld.shared.f32 	%f33, [%r6+8];
	ld.shared.f32 	%f34, [%r10+128];
	fma.rn.f32 	%f35, %f33, %f34, %f32;
	ld.shared.f32 	%f36, [%r6+12];
	ld.shared.f32 	%f37, [%r10+192];
	fma.rn.f32 	%f38, %f36, %f37, %f35;
	ld.shared.f32 	%f39, [%r6+16];
	ld.shared.f32 	%f40, [%r10+256];
	fma.rn.f32 	%f41, %f39, %f40, %f38;
	ld.shared.f32 	%f42, [%r6+20];
	ld.shared.f32 	%f43, [%r10+320];
	fma.rn.f32 	%f44, %f42, %f43, %f41;
	ld.shared.f32 	%f45, [%r6+24];
	ld.shared.f32 	%f46, [%r10+384];
	fma.rn.f32 	%f47, %f45, %f46, %f44;
	ld.shared.f32 	%f48, [%r6+28];
	ld.shared.f32 	%f49, [%r10+448];
	fma.rn.f32 	%f50, %f48, %f49, %f47;
	ld.shared.f32 	%f51, [%r6+32];
	ld.shared.f32 	%f52, [%r10+512];
	fma.rn.f32 	%f53, %f51, %f52, %f50;
	ld.shared.f32 	%f54, [%r6+36];
	ld.shared.f32 	%f55, [%r10+576];
	fma.rn.f32 	%f56, %f54, %f55, %f53;
	ld.shared.f32 	%f57, [%r6+40];
	ld.shared.f32 	%f58, [%r10+640];
	fma.rn.f32 	%f59, %f57, %f58, %f56;
	ld.shared.f32 	%f60, [%r6+44];
	ld.shared.f32 	%f61, [%r10+704];
	fma.rn.f32 	%f62, %f60, %f61, %f59;
	ld.shared.f32 	%f63, [%r6+48];
	ld.shared.f32 	%f64, [%r10+768];
	fma.rn.f32 	%f65, %f63, %f64, %f62;
	ld.shared.f32 	%f66, [%r6+52];
	ld.shared.f32 	%f67, [%r10+832];
	fma.rn.f32 	%f68, %f66, %f67, %f65;
	ld.shared.f32 	%f69, [%r6+56];
	ld.shared.f32 	%f70, [%r10+896];
	fma.rn.f32 	%f71, %f69, %f70, %f68;
	ld.shared.f32 	%f72, [%r6+60];
	ld.shared.f32 	%f73, [%r10+960];
	fma.rn.f32 	%f6, %f72, %f73, %f71;
	bar.sync 	0;
	setp.ge.u32 	%p10, %r21, %r32;
	mov.f32 	%f174, 0f00000000;
	or.pred  	%p11, %p3, %p10;
	@%p11 bra 	$L__BB1_9;
	mul.wide.u32 	%rd10, %r54, 4;
	add.s64 	%rd11, %rd2, %rd10;
	ld.global.f32 	%f174, [%rd11];
$L__BB1_9:
	st.shared.f32 	[%r7], %f174;
	mov.f32 	%f175, 0f00000000;
	or.pred  	%p14, %p7, %p10;
	@%p14 bra 	$L__BB1_11;
	mul.wide.u32 	%rd12, %r56, 4;
	add.s64 	%rd13, %rd1, %rd12;
	ld.global.f32 	%f175, [%rd13];
$L__BB1_11:
	st.shared.f32 	[%r9], %f175;
	bar.sync 	0;
	ld.shared.f32 	%f75, [%r6];
	ld.shared.f32 	%f76, [%r10];
	fma.rn.f32 	%f77, %f75, %f76, %f6;
	ld.shared.f32 	%f78, [%r6+4];
	ld.shared.f32 	%f79, [%r10+64];
	fma.rn.f32 	%f80, %f78, %f79, %f77;
	ld.shared.f32 	%f81, [%r6+8];
	ld.shared.f32 	%f82, [%r10+128];
	fma.rn.f32 	%f83, %f81, %f82, %f80;
	ld.shared.f32 	%f84, [%r6+12];
	ld.shared.f32 	%f85, [%r10+192];
	fma.rn.f32 	%f86, %f84, %f85, %f83;
	ld.shared.f32 	%f87, [%r6+16];
	ld.shared.f32 	%f88, [%r10+256];
	fma.rn.f32 	%f89, %f87, %f88, %f86;
	ld.shared.f32 	%f90, [%r6+20];
	ld.shared.f32 	%f91, [%r10+320];
	fma.rn.f32 	%f92, %f90, %f91, %f89;
	ld.shared.f32 	%f93, [%r6+24];
	ld.shared.f32 	%f94, [%r10+384];
	fma.rn.f32 	%f95, %f93, %f94, %f92;
	ld.shared.f32 	%f96, [%r6+28];
	ld.shared.f32 	%f97, [%r10+448];
	fma.rn.f32 	%f98, %f96, %f97, %f95;
	ld.shared.f32 	%f99, [%r6+32];
	ld.shared.f32 	%f100, [%r10+512];
	fma.rn.f32 	%f101, %f99, %f100, %f98;
	ld.shared.f32 	%f102, [%r6+36];
	ld.shared.f32 	%f103, [%r10+576];
	fma.rn.f32 	%f104, %f102, %f103, %f101;
	ld.shared.f32 	%f105, [%r6+40];
	ld.shared.f32 	%f106, [%r10+640];
	fma.rn.f32 	%f107, %f105, %f106, %f104;
	ld.shared.f32 	%f108, [%r6+44];
	ld.shared.f32 	%f109, [%r10+704];
	fma.rn.f32 	%f110, %f108, %f109, %f107;
	ld.shared.f32 	%f111, [%r6+48];
	ld.shared.f32 	%f112, [%r10+768];
	fma.rn.f32 	%f113, %f111, %f112, %f110;
	ld.shared.f32 	%f114, [%r6+52];
	ld.shared.f32 	%f115, [%r10+832];
	fma.rn.f32 	%f116, %f114, %f115, %f113;
	ld.shared.f32 	%f117, [%r6+56];
	ld.shared.f32 	%f118, [%r10+896];
	fma.rn.f32 	%f119, %f117, %f118, %f116;
	ld.shared.f32 	%f120, [%r6+60];
	ld.shared.f32 	%f121, [%r10+960];
	fma.rn.f32 	%f180, %f120, %f121, %f119;
	bar.sync 	0;
	add.s32 	%r57, %r57, 2;
	add.s32 	%r56, %r56, %r13;
	add.s32 	%r55, %r55, %r13;
	add.s32 	%r54, %r54, 32;
	add.s32 	%r53, %r53, 32;
	setp.ne.s32 	%p15, %r57, 0;
	@%p15 bra 	$L__BB1_3;
	and.b32  	%r58, %r5, 2147483616;
$L__BB1_13:
	and.b32  	%r47, %r5, 16;
	setp.eq.s32 	%p16, %r47, 0;
	@%p16 bra 	$L__BB1_19;
	setp.ge.s32 	%p17, %r4, %r30;
	add.s32 	%r48, %r58, %r1;
	setp.ge.u32 	%p18, %r48, %r32;
	mov.f32 	%f178, 0f00000000;
	or.pred  	%p19, %p17, %p18;
	@%p19 bra 	$L__BB1_16;
	add.s32 	%r49, %r48, %r8;
	mul.wide.u32 	%rd14, %r49, 4;
	add.s64 	%rd15, %rd2, %rd14;
	ld.global.f32 	%f178, [%rd15];
$L__BB1_16:
	setp.ge.u32 	%p20, %r48, %r32;
	setp.ge.s32 	%p21, %r2, %r31;
	st.shared.f32 	[%r7], %f178;
	mov.f32 	%f179, 0f00000000;
	or.pred  	%p22, %p21, %p20;
	@%p22 bra 	$L__BB1_18;
	add.s32 	%r50, %r58, %r3;
	mad.lo.s32 	%r51, %r50, %r31, %r2;
	mul.wide.u32 	%rd16, %r51, 4;
	add.s64 	%rd17, %rd1, %rd16;
	ld.global.f32 	%f179, [%rd17];
$L__BB1_18:
	st.shared.f32 	[%r9], %f179;
	bar.sync 	0;
	ld.shared.f32 	%f124, [%r6];
	ld.shared.f32 	%f125, [%r10];
	fma.rn.f32 	%f126, %f124, %f125, %f180;
	ld.shared.f32 	%f127, [%r6+4];
	ld.shared.f32 	%f128, [%r10+64];
	fma.rn.f32 	%f129, %f127, %f128, %f126;
	ld.shared.f32 	%f130, [%r6+8];
	ld.shared.f32 	%f131, [%r10+128];
	fma.rn.f32 	%f132, %f130, %f131, %f129;
	ld.shared.f32 	%f133, [%r6+12];
	ld.shared.f32 	%f134, [%r10+192];
	fma.rn.f32 	%f135, %f133, %f134, %f132;
	ld.shared.f32 	%f136, [%r6+16];
	ld.shared.f32 	%f137, [%r10+256];
	fma.rn.f32 	%f138, %f136, %f137, %f135;
	ld.shared.f32 	%f139, [%r6+20];
	ld.shared.f32 	%f140, [%r10+320];
	fma.rn.f32 	%f141, %f139, %f140, %f138;
	ld.shared.f32 	%f142, [%r6+24];
	ld.shared.f32 	%f143, [%r10+384];
	fma.rn.f32 	%f144, %f142, %f143, %f141;
	ld.shared.f32 	%f145, [%r6+28];
	ld.shared.f32 	%f146, [%r10+448];
	fma.rn.f32 	%f147, %f145, %f146, %f144;
	ld.shared.f32 	%f148, [%r6+32];
	ld.shared.f32 	%f149, [%r10+512];
	fma.rn.f32 	%f150, %f148, %f149, %f147;
	ld.shared.f32 	%f151, [%r6+36];
	ld.shared.f32 	%f152, [%r10+576];
	fma.rn.f32 	%f153, %f151, %f152, %f150;
	ld.shared.f32 	%f154, [%r6+40];
	ld.shared.f32 	%f155, [%r10+640];
	fma.rn.f32 	%f156, %f154, %f155, %f153;
	ld.shared.f32 	%f157, [%r6+44];
	ld.shared.f32 	%f158, [%r10+704];
	fma.rn.f32 	%f159, %f157, %f158, %f156;
	ld.shared.f32 	%f160, [%r6+48];
	ld.shared.f32 	%f161, [%r10+768];
	fma.rn.f32 	%f162, %f160, %f161, %f159;
	ld.shared.f32 	%f163, [%r6+52];
	ld.shared.f32 	%f164, [%r10+832];
	fma.rn.f32 	%f165, %f163, %f164, %f162;
	ld.shared.f32 	%f166, [%r6+56];
	ld.shared.f32 	%f167, [%r10+896];
	fma.rn.f32 	%f168, %f166, %f167, %f165;
	ld.shared.f32 	%f169, [%r6+60];
	ld.shared.f32 	%f170, [%r10+960];
	fma.rn.f32 	%f180, %f169, %f170, %f168;
	bar.sync 	0;
$L__BB1_19:
	setp.ge.s32 	%p23, %r4, %r30;
	setp.ge.s32 	%p24, %r2, %r31;
	or.pred  	%p25, %p23, %p24;
	@%p25 bra 	$L__BB1_21;
	mad.lo.s32 	%r52, %r31, %r4, %r2;
	cvta.to.global.u64 	%rd18, %rd3;
	mul.wide.s32 	%rd19, %r52, 4;
	add.s64 	%rd20, %rd18, %rd19;
	st.global.f32 	[%rd20], %f180;
$L__BB1_21:
	ret;

}


// ===== COMPILED SASS (sm_100) =====

	.target	sm_100

	.elftype	@"ET_EXEC"


//--------------------- .note.nv.tkinfo           --------------------------
	.section	.note.nv.tkinfo,"",@"SHT_NOTE"
	.sectionflags	@"SHF_NOTE_NV_TKINFO"
	.tkinfo
        /*0018*/ 	.word	0x00000002
        /*0030*/ 	.string	""
        /*0030*/ 	.string	"ptxas"
        /*0030*/ 	.string	"Cuda compilation tools, release 13.0, V13.0.88"
        /*0030*/ 	.string	"Build cuda_13.0.r13.0/compiler.36424714_0"
        /*0030*/ 	.string	"-arch sm_100 -m 64 "



//--------------------- .note.nv.cuinfo           --------------------------
	.section	.note.nv.cuinfo,"",@"SHT_NOTE"
	.sectionflags	@"SHF_NOTE_NV_CUINFO"
        /*0018*/ 	.short	0x0002
        /*001a*/ 	.short	0x0064
        /*001c*/ 	.short	0x0082
	.zero		2


//--------------------- .nv.info                  --------------------------
	.section	.nv.info,"",@"SHT_CUDA_INFO"
	.align	4


	//----- nvinfo : EIATTR_REGCOUNT
	.align		4
        /*0000*/ 	.byte	0x04, 0x2f
        /*0002*/ 	.short	(.L_1 - .L_0)
	.align		4
.L_0:
        /*0004*/ 	.word	index@(_Z16matrix_mul_naivePKfS0_Pfiii)
        /*0008*/ 	.word	0x00000020


	//----- nvinfo : EIATTR_FRAME_SIZE
	.align		4
.L_1:
        /*000c*/ 	.byte	0x04, 0x11
        /*000e*/ 	.short	(.L_3 - .L_2)
	.align		4
.L_2:
        /*0010*/ 	.word	index@(_Z16matrix_mul_naivePKfS0_Pfiii)
        /*0014*/ 	.word	0x00000000


	//----- nvinfo : EIATTR_REGCOUNT
	.align		4
.L_3:
        /*0018*/ 	.byte	0x04, 0x2f
        /*001a*/ 	.short	(.L_5 - .L_4)
	.align		4
.L_4:
        /*001c*/ 	.word	index@(_Z13matrix_mul_v2ILi16EEvPKfS1_Pfiii)
        /*0020*/ 	.word	0x00000020


	//----- nvinfo : EIATTR_FRAME_SIZE
	.align		4
.L_5:
        /*0024*/ 	.byte	0x04, 0x11
        /*0026*/ 	.short	(.L_7 - .L_6)
	.align		4
.L_6:
        /*0028*/ 	.word	index@(_Z13matrix_mul_v2ILi16EEvPKfS1_Pfiii)
        /*002c*/ 	.word	0x00000000


	//----- nvinfo : EIATTR_MIN_STACK_SIZE
	.align		4
.L_7:
        /*0030*/ 	.byte	0x04, 0x12
        /*0032*/ 	.short	(.L_9 - .L_8)
	.align		4
.L_8:
        /*0034*/ 	.word	index@(_Z13matrix_mul_v2ILi16EEvPKfS1_Pfiii)
        /*0038*/ 	.word	0x00000000


	//----- nvinfo : EIATTR_MIN_STACK_SIZE
	.align		4
.L_9:
        /*003c*/ 	.byte	0x04, 0x12
        /*003e*/ 	.short	(.L_11 - .L_10)
	.align		4
.L_10:
        /*0040*/ 	.word	index@(_Z16matrix_mul_naivePKfS0_Pfiii)
        /*0044*/ 	.word	0x00000000
.L_11:


//--------------------- .nv.compat                --------------------------
	.section	.nv.compat,"",@"SHT_CUDA_COMPAT_INFO"
	.align	4
        /*0000*/ 	.byte	0x02, 0x09, 0x00, 0x00, 0x02, 0x02, 0x01, 0x00, 0x02, 0x05, 0x05, 0x00, 0x03, 0x07, 0x01, 0x01
        /*0010*/ 	.byte	0x02, 0x03, 0x00, 0x00, 0x02, 0x06, 0x01, 0x00, 0x04, 0x0b, 0x08, 0x00, 0x09, 0x00, 0x00, 0x00
        /*0020*/ 	.byte	0x00, 0x00, 0x00, 0x00


//--------------------- .nv.info._Z13matrix_mul_v2ILi16EEvPKfS1_Pfiii --------------------------
	.section	.nv.info._Z13matrix_mul_v2ILi16EEvPKfS1_Pfiii,"",@"SHT_CUDA_INFO"
	.sectionflags	@""
	.align	4


	//----- nvinfo : EIATTR_CUDA_API_VERSION
	.align		4
        /*0000*/ 	.byte	0x04, 0x37
        /*0002*/ 	.short	(.L_13 - .L_12)
.L_12:
        /*0004*/ 	.word	0x00000082


	//----- nvinfo : EIATTR_KPARAM_INFO
	.align		4
.L_13:
        /*0008*/ 	.byte	0x04, 0x17
        /*000a*/ 	.short	(.L_15 - .L_14)
.L_14:
        /*000c*/ 	.word	0x00000000
        /*0010*/ 	.short	0x0005
        /*0012*/ 	.short	0x0020
        /*0014*/ 	.byte	0x00, 0xf0, 0x11, 0x00


	//----- nvinfo : EIATTR_KPARAM_INFO
	.align		4
.L_15:
        /*0018*/ 	.byte	0x04, 0x17
        /*001a*/ 	.short	(.L_17 - .L_16)
.L_16:
        /*001c*/ 	.word	0x00000000
        /*0020*/ 	.short	0x0004
        /*0022*/ 	.short	0x001c
        /*0024*/ 	.byte	0x00, 0xf0, 0x11, 0x00


	//----- nvinfo : EIATTR_KPARAM_INFO
	.align		4
.L_17:
        /*0028*/ 	.byte	0x04, 0x17
        /*002a*/ 	.short	(.L_19 - .L_18)
.L_18:
        /*002c*/ 	.word	0x00000000
        /*0030*/ 	.short	0x0003
        /*0032*/ 	.short	0x0018
        /*0034*/ 	.byte	0x00, 0xf0, 0x11, 0x00


	//----- nvinfo : EIATTR_KPARAM_INFO
	.align		4
.L_19:
        /*0038*/ 	.byte	0x04, 0x17
        /*003a*/ 	.short	(.L_21 - .L_20)
.L_20:
        /*003c*/ 	.word	0x00000000
        /*0040*/ 	.short	0x0002
        /*0042*/ 	.short	0x0010
        /*0044*/ 	.byte	0x00, 0xf5, 0x21, 0x00


	//----- nvinfo : EIATTR_KPARAM_INFO
	.align		4
.L_21:
        /*0048*/ 	.byte	0x04, 0x17
        /*004a*/ 	.short	(.L_23 - .L_22)
.L_22:
        /*004c*/ 	.word	0x00000000
        /*0050*/ 	.short	0x0001
        /*0052*/ 	.short	0x0008
        /*0054*/ 	.byte	0x00, 0xf5, 0x21, 0x00


	//----- nvinfo : EIATTR_KPARAM_INFO
	.align		4
.L_23:
        /*0058*/ 	.byte	0x04, 0x17
        /*005a*/ 	.short	(.L_25 - .L_24)
.L_24:
        /*005c*/ 	.word	0x00000000
        /*0060*/ 	.short	0x0000
        /*0062*/ 	.short	0x0000
        /*0064*/ 	.byte	0x00, 0xf5, 0x21, 0x00


	//----- nvinfo : EIATTR_SPARSE_MMA_MASK
	.align		4
.L_25:
        /*0068*/ 	.byte	0x03, 0x50
        /*006a*/ 	.short	0x0000


	//----- nvinfo : EIATTR_MAXREG_COUNT
	.align		4
        /*006c*/ 	.byte	0x03, 0x1b
        /*006e*/ 	.short	0x00ff


	//----- nvinfo : EIATTR_NUM_BARRIERS
	.align		4
        /*0070*/ 	.byte	0x02, 0x4c
        /*0072*/ 	.byte	0x01
	.zero		1


	//----- nvinfo : EIATTR_MERCURY_ISA_VERSION
	.align		4
        /*0074*/ 	.byte	0x03, 0x5f
        /*0076*/ 	.short	0x0101


	//----- nvinfo : EIATTR_VRC_CTA_INIT_COUNT
	.align		4
        /*0078*/ 	.byte	0x02, 0x4a
	.zero		1
	.zero		1


	//----- nvinfo : EIATTR_EXIT_INSTR_OFFSETS
	.align		4
        /*007c*/ 	.byte	0x04, 0x1c
        /*007e*/ 	.short	(.L_27 - .L_26)


	//   ....[0]....
.L_26:
        /*0080*/ 	.word	0x00000d90


	//   ....[1]....
        /*0084*/ 	.word	0x00000de0


	//----- nvinfo : EIATTR_CBANK_PARAM_SIZE
	.align		4
.L_27:
        /*0088*/ 	.byte	0x03, 0x19
        /*008a*/ 	.short	0x0024


	//----- nvinfo : EIATTR_PARAM_CBANK
	.align		4
        /*008c*/ 	.byte	0x04, 0x0a
        /*008e*/ 	.short	(.L_29 - .L_28)
	.align		4
.L_28:
        /*0090*/ 	.word	index@(.nv.constant0._Z13matrix_mul_v2ILi16EEvPKfS1_Pfiii)
        /*0094*/ 	.short	0x0380
        /*0096*/ 	.short	0x0024


	//----- nvinfo : EIATTR_SW_WAR
	.align		4
.L_29:
        /*0098*/ 	.byte	0x04, 0x36
        /*009a*/ 	.short	(.L_31 - .L_30)
.L_30:
        /*009c*/ 	.word	0x00000008
.L_31:


//--------------------- .nv.info._Z16matrix_mul_naivePKfS0_Pfiii --------------------------
	.section	.nv.info._Z16matrix_mul_naivePKfS0_Pfiii,"",@"SHT_CUDA_INFO"
	.sectionflags	@""
	.align	4


	//----- nvinfo : EIATTR_CUDA_API_VERSION
	.align		4
        /*0000*/ 	.byte	0x04, 0x37
        /*0002*/ 	.short	(.L_33 - .L_32)
.L_32:
        /*0004*/ 	.word	0x00000082


	//----- nvinfo : EIATTR_KPARAM_INFO
	.align		4
.L_33:
        /*0008*/ 	.byte	0x04, 0x17
        /*000a*/ 	.short	(.L_35 - .L_34)
.L_34:
        /*000c*/ 	.word	0x00000000
        /*0010*/ 	.short	0x0005
        /*0012*/ 	.short	0x0020
        /*0014*/ 	.byte	0x00, 0xf0, 0x11, 0x00


	//----- nvinfo : EIATTR_KPARAM_INFO
	.align		4
.L_35:
        /*0018*/ 	.byte	0x04, 0x17
        /*001a*/ 	.short	(.L_37 - .L_36)
.L_36:
        /*001c*/ 	.word	0x00000000
        /*0020*/ 	.short	0x0004
        /*0022*/ 	.short	0x001c
        /*0024*/ 	.byte	0x00, 0xf0, 0x11, 0x00


	//----- nvinfo : EIATTR_KPARAM_INFO
	.align		4
.L_37:
        /*0028*/ 	.byte	0x04, 0x17
        /*002a*/ 	.short	(.L_39 - .L_38)
.L_38:
        /*002c*/ 	.word	0x00000000
        /*0030*/ 	.short	0x0003
        /*0032*/ 	.short	0x0018
        /*0034*/ 	.byte	0x00, 0xf0, 0x11, 0x00


	//----- nvinfo : EIATTR_KPARAM_INFO
	.align		4
.L_39:
        /*0038*/ 	.byte	0x04, 0x17
        /*003a*/ 	.short	(.L_41 - .L_40)
.L_40:
        /*003c*/ 	.word	0x00000000
        /*0040*/ 	.short	0x0002
        /*0042*/ 	.short	0x0010
        /*0044*/ 	.byte	0x00, 0xf5, 0x21, 0x00


	//----- nvinfo : EIATTR_KPARAM_INFO
	.align		4
.L_41:
        /*0048*/ 	.byte	0x04, 0x17
        /*004a*/ 	.short	(.L_43 - .L_42)
.L_42:
        /*004c*/ 	.word	0x00000000
        /*0050*/ 	.short	0x0001
        /*0052*/ 	.short	0x0008
        /*0054*/ 	.byte	0x00, 0xf5, 0x21, 0x00


	//----- nvinfo : EIATTR_KPARAM_INFO
	.align		4
.L_43:
        /*0058*/ 	.byte	0x04, 0x17
        /*005a*/ 	.short	(.L_45 - .L_44)
.L_44:
        /*005c*/ 	.word	0x00000000
        /*0060*/ 	.short	0x0000
        /*0062*/ 	.short	0x0000
        /*0064*/ 	.byte	0x00, 0xf5, 0x21, 0x00


	//----- nvinfo : EIATTR_SPARSE_MMA_MASK
	.align		4
.L_45:
        /*0068*/ 	.byte	0x03, 0x50
        /*006a*/ 	.short	0x0000


	//----- nvinfo : EIATTR_MAXREG_COUNT
	.align		4
        /*006c*/ 	.byte	0x03, 0x1b
        /*006e*/ 	.short	0x00ff


	//----- nvinfo : EIATTR_MERCURY_ISA_VERSION
	.align		4
        /*0070*/ 	.byte	0x03, 0x5f
        /*0072*/ 	.short	0x0101


	//----- nvinfo : EIATTR_VRC_CTA_INIT_COUNT
	.align		4
        /*0074*/ 	.byte	0x02, 0x4a
	.zero		1
	.zero		1


	//----- nvinfo : EIATTR_EXIT_INSTR_OFFSETS
	.align		4
        /*0078*/ 	.byte	0x04, 0x1c
        /*007a*/ 	.short	(.L_47 - .L_46)


	//   ....[0]....
.L_46:
        /*007c*/ 	.word	0x000000c0


	//   ....[1]....
        /*0080*/ 	.word	0x000008e0


	//----- nvinfo : EIATTR_CBANK_PARAM_SIZE
	.align		4
.L_47:
        /*0084*/ 	.byte	0x03, 0x19
        /*0086*/ 	.short	0x0024


	//----- nvinfo : EIATTR_PARAM_CBANK
	.align		4
        /*0088*/ 	.byte	0x04, 0x0a
        /*008a*/ 	.short	(.L_49 - .L_48)
	.align		4
.L_48:
        /*008c*/ 	.word	index@(.nv.constant0._Z16matrix_mul_naivePKfS0_Pfiii)
        /*0090*/ 	.short	0x0380
        /*0092*/ 	.short	0x0024


	//----- nvinfo : EIATTR_SW_WAR
	.align		4
.L_49:
        /*0094*/ 	.byte	0x04, 0x36
        /*0096*/ 	.short	(.L_51 - .L_50)
.L_50:
        /*0098*/ 	.word	0x00000008
.L_51:


//--------------------- .nv.callgraph             --------------------------
	.section	.nv.callgraph,"",@"SHT_CUDA_CALLGRAPH"
	.align	4
	.sectionentsize	8
	.align		4
        /*0000*/ 	.word	0x00000000
	.align		4
        /*0004*/ 	.word	0xffffffff
	.align		4
        /*0008*/ 	.word	0x00000000
	.align		4
        /*000c*/ 	.word	0xfffffffe
	.align		4
        /*0010*/ 	.word	0x00000000
	.align		4
        /*0014*/ 	.word	0xfffffffd
	.align		4
        /*0018*/ 	.word	0x00000000
	.align		4
        /*001c*/ 	.word	0xfffffffc


//--------------------- .text._Z13matrix_mul_v2ILi16EEvPKfS1_Pfiii --------------------------
	.section	.text._Z13matrix_mul_v2ILi16EEvPKfS1_Pfiii,"ax",@progbits
	.align	128
        .global         _Z13matrix_mul_v2ILi16EEvPKfS1_Pfiii
        .type           _Z13matrix_mul_v2ILi16EEvPKfS1_Pfiii,@function
        .size           _Z13matrix_mul_v2ILi16EEvPKfS1_Pfiii,(.L_x_9 - _Z13matrix_mul_v2ILi16EEvPKfS1_Pfiii)
        .other          _Z13matrix_mul_v2ILi16EEvPKfS1_Pfiii,@"STO_CUDA_ENTRY STV_DEFAULT"
_Z13matrix_mul_v2ILi16EEvPKfS1_Pfiii:
.text._Z13matrix_mul_v2ILi16EEvPKfS1_Pfiii:
[----:B------:R-:W-:Y:S01]  /*0000*/  LDC R1, c[0x0][0x37c] ;  /* 0x0000df00ff017b82 */ /* 0x000fe20000000800 */
[----:B------:R-:W0:Y:S01]  /*0010*/  S2R R12, SR_TID.X ;  /* 0x00000000000c7919 */ /* 0x000e220000002100 */
[----:B------:R-:W1:Y:S06]  /*0020*/  LDCU UR7, c[0x0][0x3a0] ;  /* 0x00007400ff0777ac */ /* 0x000e6c0008000800 */
[----:B------:R-:W0:Y:S01]  /*0030*/  S2UR UR4, SR_CTAID.X ;  /* 0x00000000000479c3 */ /* 0x000e220000002500 */
[----:B------:R-:W-:Y:S01]  /*0040*/  HFMA2 R23, -RZ, RZ, 0, 0 ;  /* 0x00000000ff177431 */ /* 0x000fe200000001ff */
[----:B------:R-:W2:Y:S01]  /*0050*/  S2R R15, SR_TID.Y ;  /* 0x00000000000f7919 */ /* 0x000ea20000002200 */
[----:B------:R-:W3:Y:S05]  /*0060*/  LDCU.64 UR8, c[0x0][0x358] ;  /* 0x00006b00ff0877ac */ /* 0x000eea0008000a00 */
[----:B------:R-:W0:Y:S08]  /*0070*/  LDC R3, c[0x0][0x360] ;  /* 0x0000d800ff037b82 */ /* 0x000e300000000800 */
[----:B------:R-:W2:Y:S01]  /*0080*/  S2UR UR5, SR_CTAID.Y ;  /* 0x00000000000579c3 */ /* 0x000ea20000002600 */
[----:B-1----:R-:W-:-:S07]  /*0090*/  UISETP.GE.AND UP0, UPT, UR7, 0x1, UPT ;  /* 0x000000010700788c */ /* 0x002fce000bf06270 */
[----:B------:R-:W2:Y:S01]  /*00a0*/  LDC R2, c[0x0][0x364] ;  /* 0x0000d900ff027b82 */ /* 0x000ea20000000800 */
[----:B0-----:R-:W-:Y:S02]  /*00b0*/  IMAD R0, R3, UR4, R12 ;  /* 0x0000000403007c24 */ /* 0x001fe4000f8e020c */
[----:B--2---:R-:W-:Y:S01]  /*00c0*/  IMAD R3, R2, UR5, R15 ;  /* 0x0000000502037c24 */ /* 0x004fe2000f8e020f */
[----:B---3--:R-:W-:Y:S06]  /*00d0*/  BRA.U !UP0, `(.L_x_0) ;  /* 0x0000000d08207547 */ /* 0x008fec000b800000 */
[----:B------:R-:W0:Y:S01]  /*00e0*/  S2UR UR6, SR_CgaCtaId ;  /* 0x00000000000679c3 */ /* 0x000e220000008800 */
[----:B------:R-:W-:Y:S01]  /*00f0*/  UMOV UR4, 0x400 ;  /* 0x0000040000047882 */ /* 0x000fe20000000000 */
[----:B------:R-:W-:Y:S01]  /*0100*/  UISETP.GE.U32.AND UP0, UPT, UR7, 0x11, UPT ;  /* 0x000000110700788c */ /* 0x000fe2000bf06070 */
[----:B------:R-:W-:Y:S01]  /*0110*/  MOV R23, RZ ;  /* 0x000000ff00177202 */ /* 0x000fe20000000f00 */
[----:B------:R-:W-:Y:S02]  /*0120*/  UIADD3 UR5, UPT, UPT, UR4, 0x400, URZ ;  /* 0x0000040004057890 */ /* 0x000fe4000fffe0ff */
[----:B0-----:R-:W-:Y:S02]  /*0130*/  ULEA UR4, UR6, UR4, 0x18 ;  /* 0x0000000406047291 */ /* 0x001fe4000f8ec0ff */
[----:B------:R-:W-:Y:S02]  /*0140*/  ULEA UR5, UR6, UR5, 0x18 ;  /* 0x0000000506057291 */ /* 0x000fe4000f8ec0ff */
[----:B------:R-:W-:-:S02]  /*0150*/  UIADD3 UR6, UPT, UPT, UR7, 0xf, URZ ;  /* 0x0000000f07067890 */ /* 0x000fc4000fffe0ff */
[C---:B------:R-:W-:Y:S01]  /*0160*/  LEA R2, R15.reuse, UR4, 0x6 ;  /* 0x000000040f027c11 */ /* 0x040fe2000f8e30ff */
[----:B------:R-:W-:Y:S01]  /*0170*/  UMOV UR4, URZ ;  /* 0x000000ff00047c82 */ /* 0x000fe20008000000 */
[C---:B------:R-:W-:Y:S02]  /*0180*/  LEA R16, R12.reuse, UR5, 0x2 ;  /* 0x000000050c107c11 */ /* 0x040fe4000f8e10ff */
[----:B------:R-:W-:Y:S02]  /*0190*/  LEA R21, R12, R2, 0x2 ;  /* 0x000000020c157211 */ /* 0x000fe400078e10ff */
[----:B------:R-:W-:Y:S01]  /*01a0*/  LEA R19, R15, R16, 0x6 ;  /* 0x000000100f137211 */ /* 0x000fe200078e30ff */
[----:B------:R-:W-:Y:S06]  /*01b0*/  BRA.U !UP0, `(.L_x_1) ;  /* 0x0000000508fc7547 */ /* 0x000fec000b800000 */
[----:B------:R-:W0:Y:S01]  /*01c0*/  LDC R13, c[0x0][0x39c] ;  /* 0x0000e700ff0d7b82 */ /* 0x000e220000000800 */
[----:B------:R-:W1:Y:S01]  /*01d0*/  LDCU UR10, c[0x0][0x39c] ;  /* 0x00007380ff0a77ac */ /* 0x000e620008000800 */
[----:B------:R-:W-:Y:S01]  /*01e0*/  IADD3 R5, PT, PT, R15, 0x10, RZ ;  /* 0x000000100f057810 */ /* 0x000fe20007ffe0ff */
[----:B------:R-:W-:Y:S01]  /*01f0*/  IMAD R17, R3, UR7, R12 ;  /* 0x0000000703117c24 */ /* 0x000fe2000f8e020c */
[----:B------:R-:W-:Y:S01]  /*0200*/  MOV R23, RZ ;  /* 0x000000ff00177202 */ /* 0x000fe20000000f00 */
[----:B------:R-:W-:Y:S01]  /*0210*/  USHF.R.U32.HI UR4, URZ, 0x4, UR6 ;  /* 0x00000004ff047899 */ /* 0x000fe20008011606 */
[----:B------:R-:W-:Y:S01]  /*0220*/  MOV R14, R12 ;  /* 0x0000000c000e7202 */ /* 0x000fe20000000f00 */
[----:B------:R-:W2:Y:S01]  /*0230*/  LDCU UR5, c[0x0][0x3a0] ;  /* 0x00007400ff0577ac */ /* 0x000ea20008000800 */
[----:B------:R-:W-:Y:S01]  /*0240*/  IADD3 R17, PT, PT, R17, 0x10, RZ ;  /* 0x0000001011117810 */ /* 0x000fe20007ffe0ff */
[----:B------:R-:W-:Y:S01]  /*0250*/  ULOP3.LUT UR4, UR4, 0x7fffffe, URZ, 0xc0, !UPT ;  /* 0x07fffffe04047892 */ /* 0x000fe2000f8ec0ff */
[----:B------:R-:W3:Y:S03]  /*0260*/  LDCU UR11, c[0x0][0x398] ;  /* 0x00007300ff0b77ac */ /* 0x000ee60008000800 */
[----:B------:R-:W-:Y:S01]  /*0270*/  UIADD3 UR4, UPT, UPT, -UR4, URZ, URZ ;  /* 0x000000ff04047290 */ /* 0x000fe2000fffe1ff */
[----:B-1----:R-:W-:-:S02]  /*0280*/  IMAD R20, R5, UR10, R0 ;  /* 0x0000000a05147c24 */ /* 0x002fc4000f8e0200 */
[----:B------:R-:W-:-:S09]  /*0290*/  IMAD R18, R15, UR10, R0 ;  /* 0x0000000a0f127c24 */ /* 0x000fd2000f8e0200 */
.L_x_2:
[----:B--2---:R-:W-:Y:S01]  /*02a0*/  UMOV UR7, UR5 ;  /* 0x0000000500077c82 */ /* 0x004fe20008000000 */
[----:B------:R-:W-:Y:S01]  /*02b0*/  HFMA2 R22, -RZ, RZ, 0, 0 ;  /* 0x00000000ff167431 */ /* 0x000fe200000001ff */
[----:B------:R-:W-:Y:S02]  /*02c0*/  ISETP.GE.U32.AND P0, PT, R14, UR7, PT ;  /* 0x000000070e007c0c */ /* 0x000fe4000bf06070 */
[----:B------:R-:W-:Y:S02]  /*02d0*/  MOV R26, RZ ;  /* 0x000000ff001a7202 */ /* 0x000fe40000000f00 */
[----:B---3--:R-:W-:Y:S02]  /*02e0*/  ISETP.GE.OR P1, PT, R3, UR11, P0 ;  /* 0x0000000b03007c0c */ /* 0x008fe40008726670 */
[----:B0-----:R-:W-:-:S11]  /*02f0*/  ISETP.GE.OR P0, PT, R0, R13, P0 ;  /* 0x0000000d0000720c */ /* 0x001fd60000706670 */
[----:B------:R-:W0:Y:S01]  /*0300*/  @!P1 LDC.64 R6, c[0x0][0x380] ;  /* 0x0000e000ff069b82 */ /* 0x000e220000000a00 */
[----:B------:R-:W-:-:S07]  /*0310*/  @!P1 IADD3 R9, PT, PT, R17, -0x10, RZ ;  /* 0xfffffff011099810 */ /* 0x000fce0007ffe0ff */
[----:B------:R-:W1:Y:S01]  /*0320*/  @!P0 LDC.64 R4, c[0x0][0x388] ;  /* 0x0000e200ff048b82 */ /* 0x000e620000000a00 */
[----:B0-----:R-:W-:-:S05]  /*0330*/  @!P1 IMAD.WIDE.U32 R6, R9, 0x4, R6 ;  /* 0x0000000409069825 */ /* 0x001fca00078e0006 */
[----:B------:R-:W2:Y:S01]  /*0340*/  @!P1 LDG.E R22, desc[UR8][R6.64] ;  /* 0x0000000806169981 */ /* 0x000ea2000c1e1900 */
[----:B-1----:R-:W-:-:S05]  /*0350*/  @!P0 IMAD.WIDE.U32 R4, R18, 0x4, R4 ;  /* 0x0000000412048825 */ /* 0x002fca00078e0004 */
[----:B------:R-:W3:Y:S04]  /*0360*/  @!P0 LDG.E R26, desc[UR8][R4.64] ;  /* 0x00000008041a8981 */ /* 0x000ee8000c1e1900 */
[----:B--2---:R-:W-:Y:S04]  /*0370*/  STS [R21], R22 ;  /* 0x0000001615007388 */ /* 0x004fe80000000800 */
[----:B---3--:R-:W-:Y:S01]  /*0380*/  STS [R19], R26 ;  /* 0x0000001a13007388 */ /* 0x008fe20000000800 */
[----:B------:R-:W-:Y:S06]  /*0390*/  BAR.SYNC.DEFER_BLOCKING 0x0 ;  /* 0x0000000000007b1d */ /* 0x000fec0000010000 */
[----:B------:R-:W-:Y:S04]  /*03a0*/  LDS R27, [R16] ;  /* 0x00000000101b7984 */ /* 0x000fe80000000800 */
[----:B------:R-:W0:Y:S04]  /*03b0*/  LDS.128 R8, [R2] ;  /* 0x0000000002087984 */ /* 0x000e280000000c00 */
[----:B------:R-:W1:Y:S04]  /*03c0*/  LDS R29, [R16+0x40] ;  /* 0x00004000101d7984 */ /* 0x000e680000000800 */
[----:B------:R-:W2:Y:S04]  /*03d0*/  LDS R25, [R16+0x80] ;  /* 0x0000800010197984 */ /* 0x000ea80000000800 */
[----:B------:R-:W3:Y:S04]  /*03e0*/  LDS R24, [R16+0xc0] ;  /* 0x0000c00010187984 */ /* 0x000ee80000000800 */
[----:B------:R-:W-:Y:S04]  /*03f0*/  LDS.128 R4, [R2+0x10] ;  /* 0x0000100002047984 */ /* 0x000fe80000000c00 */
[----:B------:R-:W-:Y:S04]  /*0400*/  LDS R22, [R16+0x140] ;  /* 0x0001400010167984 */ /* 0x000fe80000000800 */
[----:B------:R-:W-:Y:S01]  /*0410*/  LDS R26, [R16+0x3c0] ;  /* 0x0003c000101a7984 */ /* 0x000fe20000000800 */
[----:B0-----:R-:W-:-:S03]  /*0420*/  FFMA R8, R8, R27, R23 ;  /* 0x0000001b08087223 */ /* 0x001fc60000000017 */
[----:B------:R-:W0:Y:S04]  /*0430*/  LDS R27, [R16+0x100] ;  /* 0x00010000101b7984 */ /* 0x000e280000000800 */
[----:B------:R-:W4:Y:S01]  /*0440*/  LDS R23, [R16+0x180] ;  /* 0x0001800010177984 */ /* 0x000f220000000800 */
[----:B-1----:R-:W-:-:S04]  /*0450*/  FFMA R8, R29, R9, R8 ;  /* 0x000000091d087223 */ /* 0x002fc80000000008 */
[----:B--2---:R-:W-:-:S04]  /*0460*/  FFMA R25, R25, R10, R8 ;  /* 0x0000000a19197223 */ /* 0x004fc80000000008 */
[----:B---3--:R-:W-:Y:S02]  /*0470*/  FFMA R11, R24, R11, R25 ;  /* 0x0000000b180b7223 */ /* 0x008fe40000000019 */
[----:B------:R-:W1:Y:S04]  /*0480*/  LDS R24, [R16+0x1c0] ;  /* 0x0001c00010187984 */ /* 0x000e680000000800 */
[----:B------:R-:W-:Y:S01]  /*0490*/  LDS R25, [R16+0x200] ;  /* 0x0002000010197984 */ /* 0x000fe20000000800 */
[----:B0-----:R-:W-:-:S03]  /*04a0*/  FFMA R27, R4, R27, R11 ;  /* 0x0000001b041b7223 */ /* 0x001fc6000000000b */
[----:B------:R-:W0:Y:S04]  /*04b0*/  LDS.128 R8, [R2+0x20] ;  /* 0x0000200002087984 */ /* 0x000e280000000c00 */
[----:B------:R-:W2:Y:S01]  /*04c0*/  LDS R4, [R16+0x240] ;  /* 0x0002400010047984 */ /* 0x000ea20000000800 */
[----:B------:R-:W-:-:S03]  /*04d0*/  FFMA R22, R22, R5, R27 ;  /* 0x0000000516167223 */ /* 0x000fc6000000001b */
[----:B------:R-:W3:Y:S01]  /*04e0*/  LDS R5, [R16+0x280] ;  /* 0x0002800010057984 */ /* 0x000ee20000000800 */
[----:B----4-:R-:W-:-:S03]  /*04f0*/  FFMA R23, R23, R6, R22 ;  /* 0x0000000617177223 */ /* 0x010fc60000000016 */
[----:B------:R-:W4:Y:S01]  /*0500*/  LDS R6, [R16+0x2c0] ;  /* 0x0002c00010067984 */ /* 0x000f220000000800 */
[----:B------:R-:W-:-:S04]  /*0510*/  IADD3 R22, PT, PT, R14, 0x10, RZ ;  /* 0x000000100e167810 */ /* 0x000fc80007ffe0ff */
[----:B------:R-:W-:Y:S01]  /*0520*/  ISETP.GE.U32.AND P0, PT, R22, UR7, PT ;  /* 0x0000000716007c0c */ /* 0x000fe2000bf06070 */
[----:B-1----:R-:W-:Y:S02]  /*0530*/  FFMA R7, R24, R7, R23 ;  /* 0x0000000718077223 */ /* 0x002fe40000000017 */
[----:B------:R-:W-:Y:S01]  /*0540*/  LDS R24, [R16+0x340] ;  /* 0x0003400010187984 */ /* 0x000fe20000000800 */
[----:B------:R-:W-:Y:S02]  /*0550*/  ISETP.GE.OR P1, PT, R3, UR11, P0 ;  /* 0x0000000b03007c0c */ /* 0x000fe40008726670 */
[----:B------:R-:W-:-:S11]  /*0560*/  ISETP.GE.OR P0, PT, R0, R13, P0 ;  /* 0x0000000d0000720c */ /* 0x000fd60000706670 */
[----:B------:R-:W1:Y:S01]  /*0570*/  @!P1 LDC.64 R28, c[0x0][0x380] ;  /* 0x0000e000ff1c9b82 */ /* 0x000e620000000a00 */
[----:B0-----:R-:W-:Y:S02]  /*0580*/  FFMA R7, R8, R25, R7 ;  /* 0x0000001908077223 */ /* 0x001fe40000000007 */
[----:B------:R-:W-:Y:S02]  /*0590*/  LDS R25, [R16+0x380] ;  /* 0x0003800010197984 */ /* 0x000fe40000000800 */
[----:B--2---:R-:W-:-:S03]  /*05a0*/  FFMA R4, R4, R9, R7 ;  /* 0x0000000904047223 */ /* 0x004fc60000000007 */
[----:B------:R-:W0:Y:S01]  /*05b0*/  @!P0 LDC.64 R8, c[0x0][0x388] ;  /* 0x0000e200ff088b82 */ /* 0x000e220000000a00 */
[----:B---3--:R-:W-:Y:S02]  /*05c0*/  FFMA R5, R5, R10, R4 ;  /* 0x0000000a05057223 */ /* 0x008fe40000000004 */
[----:B------:R-:W-:Y:S02]  /*05d0*/  LDS R10, [R16+0x300] ;  /* 0x00030000100a7984 */ /* 0x000fe40000000800 */
[----:B----4-:R-:W-:Y:S02]  /*05e0*/  FFMA R11, R6, R11, R5 ;  /* 0x0000000b060b7223 */ /* 0x010fe40000000005 */
[----:B------:R-:W2:Y:S01]  /*05f0*/  LDS.128 R4, [R2+0x30] ;  /* 0x0000300002047984 */ /* 0x000ea20000000c00 */
[----:B------:R-:W-:Y:S02]  /*0600*/  HFMA2 R27, -RZ, RZ, 0, 0 ;  /* 0x00000000ff1b7431 */ /* 0x000fe400000001ff */
[----:B-1----:R-:W-:Y:S01]  /*0610*/  @!P1 IMAD.WIDE.U32 R28, R17, 0x4, R28 ;  /* 0x00000004111c9825 */ /* 0x002fe200078e001c */
[----:B------:R-:W-:Y:S03]  /*0620*/  BAR.SYNC.DEFER_BLOCKING 0x0 ;  /* 0x0000000000007b1d */ /* 0x000fe60000010000 */
[----:B0-----:R-:W-:Y:S01]  /*0630*/  @!P0 IMAD.WIDE.U32 R22, R20, 0x4, R8 ;  /* 0x0000000414168825 */ /* 0x001fe200078e0008 */
[----:B------:R-:W-:-:S02]  /*0640*/  MOV R8, RZ ;  /* 0x000000ff00087202 */ /* 0x000fc40000000f00 */
[----:B------:R-:W3:Y:S04]  /*0650*/  @!P1 LDG.E R27, desc[UR8][R28.64] ;  /* 0x000000081c1b9981 */ /* 0x000ee8000c1e1900 */
[----:B------:R-:W4:Y:S01]  /*0660*/  @!P0 LDG.E R8, desc[UR8][R22.64] ;  /* 0x0000000816088981 */ /* 0x000f22000c1e1900 */
[----:B--2---:R-:W-:-:S04]  /*0670*/  FFMA R4, R4, R10, R11 ;  /* 0x0000000a04047223 */ /* 0x004fc8000000000b */
[----:B------:R-:W-:-:S04]  /*0680*/  FFMA R4, R24, R5, R4 ;  /* 0x0000000518047223 */ /* 0x000fc80000000004 */
[----:B------:R-:W-:-:S04]  /*0690*/  FFMA R5, R25, R6, R4 ;  /* 0x0000000619057223 */ /* 0x000fc80000000004 */
[----:B------:R-:W-:Y:S01]  /*06a0*/  FFMA R5, R26, R7, R5 ;  /* 0x000000071a057223 */ /* 0x000fe20000000005 */
[----:B------:R-:W-:-:S04]  /*06b0*/  UIADD3 UR4, UPT, UPT, UR4, 0x2, URZ ;  /* 0x0000000204047890 */ /* 0x000fc8000fffe0ff */
[----:B------:R-:W-:Y:S01]  /*06c0*/  UISETP.NE.AND UP0, UPT, UR4, URZ, UPT ;  /* 0x000000ff0400728c */ /* 0x000fe2000bf05270 */
[----:B------:R-:W-:Y:S02]  /*06d0*/  IADD3 R14, PT, PT, R14, 0x20, RZ ;  /* 0x000000200e0e7810 */ /* 0x000fe40007ffe0ff */
[----:B------:R-:W-:Y:S02]  /*06e0*/  LEA R18, R13, R18, 0x5 ;  /* 0x000000120d127211 */ /* 0x000fe400078e28ff */
[----:B------:R-:W-:Y:S02]  /*06f0*/  IADD3 R17, PT, PT, R17, 0x20, RZ ;  /* 0x0000002011117810 */ /* 0x000fe40007ffe0ff */
[----:B------:R-:W-:Y:S01]  /*0700*/  LEA R20, R13, R20, 0x5 ;  /* 0x000000140d147211 */ /* 0x000fe200078e28ff */
[----:B---3--:R-:W-:Y:S04]  /*0710*/  STS [R21], R27 ;  /* 0x0000001b15007388 */ /* 0x008fe80000000800 */
[----:B----4-:R-:W-:Y:S01]  /*0720*/  STS [R19], R8 ;  /* 0x0000000813007388 */ /* 0x010fe20000000800 */
[----:B------:R-:W-:Y:S06]  /*0730*/  BAR.SYNC.DEFER_BLOCKING 0x0 ;  /* 0x0000000000007b1d */ /* 0x000fec0000010000 */
[----:B------:R-:W-:Y:S04]  /*0740*/  LDS R23, [R16] ;  /* 0x0000000010177984 */ /* 0x000fe80000000800 */
[----:B------:R-:W0:Y:S04]  /*0750*/  LDS.128 R8, [R2] ;  /* 0x0000000002087984 */ /* 0x000e280000000c00 */
[----:B------:R-:W1:Y:S04]  /*0760*/  LDS R24, [R16+0x40] ;  /* 0x0000400010187984 */ /* 0x000e680000000800 */
[----:B------:R-:W2:Y:S04]  /*0770*/  LDS R25, [R16+0x80] ;  /* 0x0000800010197984 */ /* 0x000ea80000000800 */
[----:B------:R-:W3:Y:S04]  /*0780*/  LDS R26, [R16+0xc0] ;  /* 0x0000c000101a7984 */ /* 0x000ee80000000800 */
[----:B------:R-:W-:Y:S01]  /*0790*/  LDS R22, [R16+0x140] ;  /* 0x0001400010167984 */ /* 0x000fe20000000800 */
[----:B0-----:R-:W-:-:S03]  /*07a0*/  FFMA R27, R8, R23, R5 ;  /* 0x00000017081b7223 */ /* 0x001fc60000000005 */
[----:B------:R-:W-:Y:S04]  /*07b0*/  LDS R23, [R16+0x100] ;  /* 0x0001000010177984 */ /* 0x000fe80000000800 */
[----:B------:R-:W0:Y:S01]  /*07c0*/  LDS.128 R4, [R2+0x10] ;  /* 0x0000100002047984 */ /* 0x000e220000000c00 */
[----:B-1----:R-:W-:-:S03]  /*07d0*/  FFMA R24, R24, R9, R27 ;  /* 0x0000000918187223 */ /* 0x002fc6000000001b */
[----:B------:R-:W-:Y:S01]  /*07e0*/  LDS R27, [R16+0x200] ;  /* 0x00020000101b7984 */ /* 0x000fe20000000800 */
[----:B--2---:R-:W-:-:S03]  /*07f0*/  FFMA R9, R25, R10, R24 ;  /* 0x0000000a19097223 */ /* 0x004fc60000000018 */
[----:B------:R-:W1:Y:S01]  /*0800*/  LDS R25, [R16+0x180] ;  /* 0x0001800010197984 */ /* 0x000e620000000800 */
[----:B---3--:R-:W-:-:S03]  /*0810*/  FFMA R9, R26, R11, R9 ;  /* 0x0000000b1a097223 */ /* 0x008fc60000000009 */
[----:B------:R-:W2:Y:S04]  /*0820*/  LDS R26, [R16+0x1c0] ;  /* 0x0001c000101a7984 */ /* 0x000ea80000000800 */
[----:B------:R-:W-:Y:S01]  /*0830*/  LDS R24, [R16+0x240] ;  /* 0x0002400010187984 */ /* 0x000fe20000000800 */
[----:B0-----:R-:W-:-:S03]  /*0840*/  FFMA R23, R4, R23, R9 ;  /* 0x0000001704177223 */ /* 0x001fc60000000009 */
[----:B------:R-:W0:Y:S01]  /*0850*/  LDS.128 R8, [R2+0x20] ;  /* 0x0000200002087984 */ /* 0x000e220000000c00 */
[----:B------:R-:W-:-:S03]  /*0860*/  FFMA R22, R22, R5, R23 ;  /* 0x0000000516167223 */ /* 0x000fc60000000017 */
[----:B------:R-:W3:Y:S01]  /*0870*/  LDS R23, [R16+0x280] ;  /* 0x0002800010177984 */ /* 0x000ee20000000800 */
[----:B-1----:R-:W-:-:S03]  /*0880*/  FFMA R25, R25, R6, R22 ;  /* 0x0000000619197223 */ /* 0x002fc60000000016 */
[----:B------:R-:W1:Y:S01]  /*0890*/  LDS R22, [R16+0x2c0] ;  /* 0x0002c00010167984 */ /* 0x000e620000000800 */
[----:B--2---:R-:W-:-:S03]  /*08a0*/  FFMA R7, R26, R7, R25 ;  /* 0x000000071a077223 */ /* 0x004fc60000000019 */
[----:B------:R-:W-:Y:S01]  /*08b0*/  LDS R25, [R16+0x300] ;  /* 0x0003000010197984 */ /* 0x000fe20000000800 */
[----:B0-----:R-:W-:-:S03]  /*08c0*/  FFMA R27, R8, R27, R7 ;  /* 0x0000001b081b7223 */ /* 0x001fc60000000007 */
[----:B------:R-:W0:Y:S01]  /*08d0*/  LDS.128 R4, [R2+0x30] ;  /* 0x0000300002047984 */ /* 0x000e220000000c00 */
[----:B------:R-:W-:-:S03]  /*08e0*/  FFMA R24, R24, R9, R27 ;  /* 0x0000000918187223 */ /* 0x000fc6000000001b */
[----:B------:R-:W2:Y:S04]  /*08f0*/  LDS R27, [R16+0x340] ;  /* 0x00034000101b7984 */ /* 0x000ea80000000800 */
[----:B------:R-:W4:Y:S04]  /*0900*/  LDS R9, [R16+0x380] ;  /* 0x0003800010097984 */ /* 0x000f280000000800 */
[----:B------:R-:W5:Y:S01]  /*0910*/  LDS R8, [R16+0x3c0] ;  /* 0x0003c00010087984 */ /* 0x000f620000000800 */
[----:B---3--:R-:W-:-:S04]  /*0920*/  FFMA R23, R23, R10, R24 ;  /* 0x0000000a17177223 */ /* 0x008fc80000000018 */
[----:B-1----:R-:W-:-:S04]  /*0930*/  FFMA R11, R22, R11, R23 ;  /* 0x0000000b160b7223 */ /* 0x002fc80000000017 */
[----:B0-----:R-:W-:-:S04]  /*0940*/  FFMA R4, R4, R25, R11 ;  /* 0x0000001904047223 */ /* 0x001fc8000000000b */
[----:B--2---:R-:W-:-:S04]  /*0950*/  FFMA R4, R27, R5, R4 ;  /* 0x000000051b047223 */ /* 0x004fc80000000004 */
[----:B----4-:R-:W-:-:S04]  /*0960*/  FFMA R9, R9, R6, R4 ;  /* 0x0000000609097223 */ /* 0x010fc80000000004 */
[----:B-----5:R-:W-:Y:S01]  /*0970*/  FFMA R23, R8, R7, R9 ;  /* 0x0000000708177223 */ /* 0x020fe20000000009 */
[----:B------:R-:W-:Y:S06]  /*0980*/  BAR.SYNC.DEFER_BLOCKING 0x0 ;  /* 0x0000000000007b1d */ /* 0x000fec0000010000 */
[----:B------:R-:W-:Y:S05]  /*0990*/  BRA.U UP0, `(.L_x_2) ;  /* 0xfffffff900407547 */ /* 0x000fea000b83ffff */
[----:B------:R-:W-:-:S12]  /*09a0*/  ULOP3.LUT UR4, UR6, 0x7fffffe0, URZ, 0xc0, !UPT ;  /* 0x7fffffe006047892 */ /* 0x000fd8000f8ec0ff */
.L_x_1:
[----:B------:R-:W-:-:S09]  /*09b0*/  ULOP3.LUT UP0, URZ, UR6, 0x10, URZ, 0xc0, !UPT ;  /* 0x0000001006ff7892 */ /* 0x000fd2000f80c0ff */
[----:B------:R-:W-:Y:S05]  /*09c0*/  BRA.U !UP0, `(.L_x_0) ;  /* 0x0000000108e47547 */ /* 0x000fea000b800000 */
[----:B------:R-:W0:Y:S01]  /*09d0*/  LDCU UR5, c[0x0][0x398] ;  /* 0x00007300ff0577ac */ /* 0x000e220008000800 */
[----:B------:R-:W-:Y:S01]  /*09e0*/  IADD3 R12, PT, PT, R12, UR4, RZ ;  /* 0x000000040c0c7c10 */ /* 0x000fe2000fffe0ff */
[----:B------:R-:W-:Y:S01]  /*09f0*/  HFMA2 R14, -RZ, RZ, 0, 0 ;  /* 0x00000000ff0e7431 */ /* 0x000fe200000001ff */
[----:B------:R-:W-:Y:S01]  /*0a00*/  MOV R22, RZ ;  /* 0x000000ff00167202 */ /* 0x000fe20000000f00 */
[----:B------:R-:W1:Y:S01]  /*0a10*/  LDCU UR6, c[0x0][0x39c] ;  /* 0x00007380ff0677ac */ /* 0x000e620008000800 */
[----:B------:R-:W-:-:S04]  /*0a20*/  ISETP.GE.U32.AND P0, PT, R12, UR7, PT ;  /* 0x000000070c007c0c */ /* 0x000fc8000bf06070 */
[----:B0-----:R-:W-:Y:S02]  /*0a30*/  ISETP.GE.OR P1, PT, R3, UR5, P0 ;  /* 0x0000000503007c0c */ /* 0x001fe40008726670 */
[----:B-1----:R-:W-:-:S11]  /*0a40*/  ISETP.GE.OR P0, PT, R0, UR6, P0 ;  /* 0x0000000600007c0c */ /* 0x002fd60008706670 */
[----:B------:R-:W0:Y:S01]  /*0a50*/  @!P1 LDC.64 R8, c[0x0][0x380] ;  /* 0x0000e000ff089b82 */ /* 0x000e220000000a00 */
[----:B------:R-:W-:Y:S01]  /*0a60*/  @!P1 IMAD R7, R3, UR7, R12 ;  /* 0x0000000703079c24 */ /* 0x000fe2000f8e020c */
[----:B------:R-:W-:-:S06]  /*0a70*/  @!P0 IADD3 R15, PT, PT, R15, UR4, RZ ;  /* 0x000000040f0f8c10 */ /* 0x000fcc000fffe0ff */
[----:B------:R-:W1:Y:S01]  /*0a80*/  @!P0 LDC.64 R4, c[0x0][0x388] ;  /* 0x0000e200ff048b82 */ /* 0x000e620000000a00 */
[----:B------:R-:W-:Y:S02]  /*0a90*/  @!P0 IMAD R13, R15, UR6, R0 ;  /* 0x000000060f0d8c24 */ /* 0x000fe4000f8e0200 */
        /* <DEDUP_REMOVED lines=12> */
[----:B------:R-:W-:Y:S04]  /*0b60*/  LDS R17, [R16+0x100] ;  /* 0x0001000010117984 */ /* 0x000fe80000000800 */
[----:B------:R-:W4:Y:S04]  /*0b70*/  LDS.128 R8, [R2+0x10] ;  /* 0x0000100002087984 */ /* 0x000f280000000c00 */
[----:B------:R-:W5:Y:S04]  /*0b80*/  LDS R18, [R16+0x140] ;  /* 0x0001400010127984 */ /* 0x000f680000000800 */
[----:B------:R-:W5:Y:S04]  /*0b90*/  LDS R25, [R16+0x180] ;  /* 0x0001800010197984 */ /* 0x000f680000000800 */
[----:B------:R-:W5:Y:S04]  /*0ba0*/  LDS R24, [R16+0x1c0] ;  /* 0x0001c00010187984 */ /* 0x000f680000000800 */
[----:B------:R-:W-:Y:S01]  /*0bb0*/  LDS R19, [R16+0x200] ;  /* 0x0002000010137984 */ /* 0x000fe20000000800 */
[----:B0-----:R-:W-:-:S03]  /*0bc0*/  FFMA R22, R4, R15, R23 ;  /* 0x0000000f04167223 */ /* 0x001fc60000000017 */
[----:B------:R-:W-:Y:S04]  /*0bd0*/  LDS R26, [R16+0x340] ;  /* 0x00034000101a7984 */ /* 0x000fe80000000800 */
[----:B------:R-:W0:Y:S01]  /*0be0*/  LDS.128 R12, [R2+0x20] ;  /* 0x00002000020c7984 */ /* 0x000e220000000c00 */
[----:B-1----:R-:W-:-:S03]  /*0bf0*/  FFMA R22, R29, R5, R22 ;  /* 0x000000051d167223 */ /* 0x002fc60000000016 */
[----:B------:R-:W1:Y:S01]  /*0c00*/  LDS R4, [R16+0x240] ;  /* 0x0002400010047984 */ /* 0x000e620000000800 */
[----:B--2---:R-:W-:-:S03]  /*0c10*/  FFMA R27, R27, R6, R22 ;  /* 0x000000061b1b7223 */ /* 0x004fc60000000016 */
[----:B------:R-:W2:Y:S01]  /*0c20*/  LDS R5, [R16+0x280] ;  /* 0x0002800010057984 */ /* 0x000ea20000000800 */
[----:B---3--:R-:W-:-:S03]  /*0c30*/  FFMA R27, R20, R7, R27 ;  /* 0x00000007141b7223 */ /* 0x008fc6000000001b */
[----:B------:R-:W3:Y:S04]  /*0c40*/  LDS R6, [R16+0x2c0] ;  /* 0x0002c00010067984 */ /* 0x000ee80000000800 */
[----:B------:R-:W-:Y:S04]  /*0c50*/  LDS R7, [R16+0x300] ;  /* 0x0003000010077984 */ /* 0x000fe80000000800 */
[----:B------:R-:W3:Y:S01]  /*0c60*/  LDS.128 R20, [R2+0x30] ;  /* 0x0000300002147984 */ /* 0x000ee20000000c00 */
[----:B----4-:R-:W-:-:S03]  /*0c70*/  FFMA R27, R8, R17, R27 ;  /* 0x00000011081b7223 */ /* 0x010fc6000000001b */
[----:B------:R-:W4:Y:S01]  /*0c80*/  LDS R17, [R16+0x380] ;  /* 0x0003800010117984 */ /* 0x000f220000000800 */
[----:B-----5:R-:W-:-:S03]  /*0c90*/  FFMA R18, R18, R9, R27 ;  /* 0x0000000912127223 */ /* 0x020fc6000000001b */
[----:B------:R-:W5:Y:S01]  /*0ca0*/  LDS R8, [R16+0x3c0] ;  /* 0x0003c00010087984 */ /* 0x000f620000000800 */
[----:B------:R-:W-:-:S04]  /*0cb0*/  FFMA R25, R25, R10, R18 ;  /* 0x0000000a19197223 */ /* 0x000fc80000000012 */
[----:B------:R-:W-:-:S04]  /*0cc0*/  FFMA R11, R24, R11, R25 ;  /* 0x0000000b180b7223 */ /* 0x000fc80000000019 */
[----:B0-----:R-:W-:-:S04]  /*0cd0*/  FFMA R11, R12, R19, R11 ;  /* 0x000000130c0b7223 */ /* 0x001fc8000000000b */
[----:B-1----:R-:W-:-:S04]  /*0ce0*/  FFMA R4, R4, R13, R11 ;  /* 0x0000000d04047223 */ /* 0x002fc8000000000b */
[----:B--2---:R-:W-:-:S04]  /*0cf0*/  FFMA R5, R5, R14, R4 ;  /* 0x0000000e05057223 */ /* 0x004fc80000000004 */
[----:B---3--:R-:W-:-:S04]  /*0d00*/  FFMA R5, R6, R15, R5 ;  /* 0x0000000f06057223 */ /* 0x008fc80000000005 */
[----:B------:R-:W-:-:S04]  /*0d10*/  FFMA R5, R20, R7, R5 ;  /* 0x0000000714057223 */ /* 0x000fc80000000005 */
[----:B------:R-:W-:-:S04]  /*0d20*/  FFMA R26, R26, R21, R5 ;  /* 0x000000151a1a7223 */ /* 0x000fc80000000005 */
[----:B----4-:R-:W-:-:S04]  /*0d30*/  FFMA R17, R17, R22, R26 ;  /* 0x0000001611117223 */ /* 0x010fc8000000001a */
[----:B-----5:R-:W-:Y:S01]  /*0d40*/  FFMA R23, R8, R23, R17 ;  /* 0x0000001708177223 */ /* 0x020fe20000000011 */
[----:B------:R-:W-:Y:S06]  /*0d50*/  BAR.SYNC.DEFER_BLOCKING 0x0 ;  /* 0x0000000000007b1d */ /* 0x000fec0000010000 */
.L_x_0:
[----:B------:R-:W0:Y:S02]  /*0d60*/  LDCU.64 UR4, c[0x0][0x398] ;  /* 0x00007300ff0477ac */ /* 0x000e240008000a00 */
[----:B0-----:R-:W-:-:S04]  /*0d70*/  ISETP.GE.AND P0, PT, R0, UR5, PT ;  /* 0x0000000500007c0c */ /* 0x001fc8000bf06270 */
[----:B------:R-:W-:-:S13]  /*0d80*/  ISETP.GE.OR P0, PT, R3, UR4, P0 ;  /* 0x0000000403007c0c */ /* 0x000fda0008706670 */
[----:B------:R-:W-:Y:S05]  /*0d90*/  @P0 EXIT ;  /* 0x000000000000094d */ /* 0x000fea0003800000 */
[----:B------:R-:W0:Y:S01]  /*0da0*/  LDC.64 R4, c[0x0][0x390] ;  /* 0x0000e400ff047b82 */ /* 0x000e220000000a00 */
[----:B------:R-:W-:-:S04]  /*0db0*/  IMAD R3, R3, UR5, R0 ;  /* 0x0000000503037c24 */ /* 0x000fc8000f8e0200 */
[----:B0-----:R-:W-:-:S05]  /*0dc0*/  IMAD.WIDE R2, R3, 0x4, R4 ;  /* 0x0000000403027825 */ /* 0x001fca00078e0204 */
[----:B------:R-:W-:Y:S01]  /*0dd0*/  STG.E desc[UR8][R2.64], R23 ;  /* 0x0000001702007986 */ /* 0x000fe2000c101908 */
[----:B------:R-:W-:Y:S05]  /*0de0*/  EXIT ;  /* 0x000000000000794d */ /* 0x000fea0003800000 */
.L_x_3:
[----:B------:R-:W-:-:S00]  /*0df0*/  BRA `(.L_x_3) ;  /* 0xfffffffc00fc7947 */ /* 0x000fc0000383ffff */
[----:B------:R-:W-:-:S00]  /*0e00*/  NOP ;  /* 0x0000000000007918 */ /* 0x000fc00000000000 */
[----:B------:R-:W-:-:S00]  /*0e10*/  NOP ;  /* 0x0000000000007918 */ /* 0x000fc00000000000 */
[----:B------:R-:W-:-:S00]  /*0e20*/  NOP ;  /* 0x0000000000007918 */ /* 0x000fc00000000000 */
[----:B------:R-:W-:-:S00]  /*0e30*/  NOP ;  /* 0x0000000000007918 */ /* 0x000fc00000000000 */
[----:B------:R-:W-:-:S00]  /*0e40*/  NOP ;  /* 0x0000000000007918 */ /* 0x000fc00000000000 */
[----:B------:R-:W-:-:S00]  /*0e50*/  NOP ;  /* 0x0000000000007918 */ /* 0x000fc00000000000 */
[----:B------:R-:W-:-:S00]  /*0e60*/  NOP ;  /* 0x0000000000007918 */ /* 0x000fc00000000000 */
[----:B------:R-:W-:-:S00]  /*0e70*/  NOP ;  /* 0x0000000000007918 */ /* 0x000fc00000000000 */
.L_x_9:


//--------------------- .text._Z16matrix_mul_naivePKfS0_Pfiii --------------------------
	.section	.text._Z16matrix_mul_naivePKfS0_Pfiii,"ax",@progbits
	.align	128
        .global         _Z16matrix_mul_naivePKfS0_Pfiii
        .type           _Z16matrix_mul_naivePKfS0_Pfiii,@function
        .size           _Z16matrix_mul_naivePKfS0_Pfiii,(.L_x_10 - _Z16matrix_mul_naivePKfS0_Pfiii)
        .other          _Z16matrix_mul_naivePKfS0_Pfiii,@"STO_CUDA_ENTRY STV_DEFAULT"
_Z16matrix_mul_naivePKfS0_Pfiii:
.text._Z16matrix_mul_naivePKfS0_Pfiii:
[----:B------:R-:W-:Y:S01]  /*0000*/  LDC R1, c[0x0][0x37c] ;  /* 0x0000df00ff017b82 */ /* 0x000fe20000000800 */
[----:B------:R-:W0:Y:S07]  /*0010*/  S2R R5, SR_TID.X ;  /* 0x0000000000057919 */ /* 0x000e2e0000002100 */
[----:B------:R-:W1:Y:S01]  /*0020*/  LDC R19, c[0x0][0x364] ;  /* 0x0000d900ff137b82 */ /* 0x000e620000000800 */
[----:B------:R-:W1:Y:S07]  /*0030*/  S2R R4, SR_TID.Y ;  /* 0x0000000000047919 */ /* 0x000e6e0000002200 */
[----:B------:R-:W0:Y:S08]  /*0040*/  S2UR UR5, SR_CTAID.X ;  /* 0x00000000000579c3 */ /* 0x000e300000002500 */
[----:B------:R-:W0:Y:S08]  /*0050*/  LDC R0, c[0x0][0x360] ;  /* 0x0000d800ff007b82 */ /* 0x000e300000000800 */
[----:B------:R-:W1:Y:S08]  /*0060*/  S2UR UR4, SR_CTAID.Y ;  /* 0x00000000000479c3 */ /* 0x000e700000002600 */
[----:B------:R-:W2:Y:S01]  /*0070*/  LDC.64 R2, c[0x0][0x398] ;  /* 0x0000e600ff027b82 */ /* 0x000ea20000000a00 */
[----:B0-----:R-:W-:-:S02]  /*0080*/  IMAD R0, R0, UR5, R5 ;  /* 0x0000000500007c24 */ /* 0x001fc4000f8e0205 */
[----:B-1----:R-:W-:-:S03]  /*0090*/  IMAD R19, R19, UR4, R4 ;  /* 0x0000000413137c24 */ /* 0x002fc6000f8e0204 */
[----:B--2---:R-:W-:-:S04]  /*00a0*/  ISETP.GE.AND P0, PT, R0, R3, PT ;  /* 0x000000030000720c */ /* 0x004fc80003f06270 */
[----:B------:R-:W-:-:S13]  /*00b0*/  ISETP.GE.OR P0, PT, R19, R2, P0 ;  /* 0x000000021300720c */ /* 0x000fda0000706670 */
[----:B------:R-:W-:Y:S05]  /*00c0*/  @P0 EXIT ;  /* 0x000000000000094d */ /* 0x000fea0003800000 */
[----:B------:R-:W0:Y:S01]  /*00d0*/  LDC R2, c[0x0][0x3a0] ;  /* 0x0000e800ff027b82 */ /* 0x000e220000000800 */
[----:B------:R-:W1:Y:S01]  /*00e0*/  LDCU.64 UR4, c[0x0][0x358] ;  /* 0x00006b00ff0477ac */ /* 0x000e620008000a00 */
[----:B------:R-:W-:Y:S01]  /*00f0*/  HFMA2 R24, -RZ, RZ, 0, 0 ;  /* 0x00000000ff187431 */ /* 0x000fe200000001ff */
[----:B0-----:R-:W-:-:S13]  /*0100*/  ISETP.GE.AND P0, PT, R2, 0x1, PT ;  /* 0x000000010200780c */ /* 0x001fda0003f06270 */
[----:B-1----:R-:W-:Y:S05]  /*0110*/  @!P0 BRA `(.L_x_4) ;  /* 0x0000000400e08947 */ /* 0x002fea0003800000 */
[C---:B------:R-:W-:Y:S01]  /*0120*/  ISETP.GE.U32.AND P1, PT, R2.reuse, 0x8, PT ;  /* 0x000000080200780c */ /* 0x040fe20003f26070 */
[----:B------:R-:W-:Y:S01]  /*0130*/  IMAD R20, R19, R2, RZ ;  /* 0x0000000213147224 */ /* 0x000fe200078e02ff */
[----:B------:R-:W-:Y:S02]  /*0140*/  LOP3.LUT R27, R2, 0x7, RZ, 0xc0, !PT ;  /* 0x00000007021b7812 */ /* 0x000fe400078ec0ff */
[----:B------:R-:W-:Y:S02]  /*0150*/  MOV R24, RZ ;  /* 0x000000ff00187202 */ /* 0x000fe40000000f00 */
[----:B------:R-:W-:Y:S02]  /*0160*/  ISETP.NE.AND P0, PT, R27, RZ, PT ;  /* 0x000000ff1b00720c */ /* 0x000fe40003f05270 */
[----:B------:R-:W-:-:S05]  /*0170*/  MOV R21, RZ ;  /* 0x000000ff00157202 */ /* 0x000fca0000000f00 */
[----:B------:R-:W-:Y:S06]  /*0180*/  @!P1 BRA `(.L_x_5) ;  /* 0x0000000000c49947 */ /* 0x000fec0003800000 */
[----:B------:R-:W0:Y:S01]  /*0190*/  LDC.64 R4, c[0x0][0x380] ;  /* 0x0000e000ff047b82 */ /* 0x000e220000000a00 */
[----:B------:R-:W-:Y:S02]  /*01a0*/  LOP3.LUT R21, R2, 0x7ffffff8, RZ, 0xc0, !PT ;  /* 0x7ffffff802157812 */ /* 0x000fe400078ec0ff */
[----:B------:R-:W-:Y:S02]  /*01b0*/  MOV R24, RZ ;  /* 0x000000ff00187202 */ /* 0x000fe40000000f00 */
[----:B------:R-:W-:Y:S02]  /*01c0*/  MOV R18, R0 ;  /* 0x0000000000127202 */ /* 0x000fe40000000f00 */
[----:B------:R-:W-:Y:S01]  /*01d0*/  IADD3 R22, PT, PT, -R21, RZ, RZ ;  /* 0x000000ff15167210 */ /* 0x000fe20007ffe1ff */
[----:B0-----:R-:W-:-:S03]  /*01e0*/  IMAD.WIDE.U32 R4, R20, 0x4, R4 ;  /* 0x0000000414047825 */ /* 0x001fc600078e0004 */
[----:B------:R-:W-:-:S04]  /*01f0*/  IADD3 R6, P1, PT, R4, 0x10, RZ ;  /* 0x0000001004067810 */ /* 0x000fc80007f3e0ff */
[----:B------:R-:W-:-:S09]  /*0200*/  IADD3.X R7, PT, PT, RZ, R5, RZ, P1, !PT ;  /* 0x00000005ff077210 */ /* 0x000fd20000ffe4ff */
.L_x_6:
[----:B------:R-:W0:Y:S01]  /*0210*/  LDC.64 R16, c[0x0][0x388] ;  /* 0x0000e200ff107b82 */ /* 0x000e220000000a00 */
[----:B------:R-:W-:Y:S02]  /*0220*/  MOV R4, R6 ;  /* 0x0000000600047202 */ /* 0x000fe40000000f00 */
[----:B------:R-:W-:-:S05]  /*0230*/  MOV R5, R7 ;  /* 0x0000000700057202 */ /* 0x000fca0000000f00 */
[----:B------:R-:W2:Y:S04]  /*0240*/  LDG.E R25, desc[UR4][R4.64+-0x10] ;  /* 0xfffff00404197981 */ /* 0x000ea8000c1e1900 */
[----:B------:R-:W3:Y:S04]  /*0250*/  LDG.E R23, desc[UR4][R4.64+-0xc] ;  /* 0xfffff40404177981 */ /* 0x000ee8000c1e1900 */
[----:B------:R-:W4:Y:S04]  /*0260*/  LDG.E R29, desc[UR4][R4.64+-0x8] ;  /* 0xfffff804041d7981 */ /* 0x000f28000c1e1900 */
[----:B------:R-:W5:Y:S01]  /*0270*/  LDG.E R28, desc[UR4][R4.64+-0x4] ;  /* 0xfffffc04041c7981 */ /* 0x000f62000c1e1900 */
[----:B0-----:R-:W-:-:S05]  /*0280*/  IMAD.WIDE R16, R18, 0x4, R16 ;  /* 0x0000000412107825 */ /* 0x001fca00078e0210 */
[----:B------:R0:W2:Y:S01]  /*0290*/  LDG.E R26, desc[UR4][R16.64] ;  /* 0x00000004101a7981 */ /* 0x0000a2000c1e1900 */
[----:B------:R-:W-:-:S04]  /*02a0*/  IMAD.WIDE R14, R3, 0x4, R16 ;  /* 0x00000004030e7825 */ /* 0x000fc800078e0210 */
[C---:B------:R-:W-:Y:S02]  /*02b0*/  IMAD.WIDE R6, R3.reuse, 0x4, R14 ;  /* 0x0000000403067825 */ /* 0x040fe400078e020e */
[----:B------:R-:W3:Y:S02]  /*02c0*/  LDG.E R14, desc[UR4][R14.64] ;  /* 0x000000040e0e7981 */ /* 0x000ee4000c1e1900 */
[C---:B------:R-:W-:Y:S02]  /*02d0*/  IMAD.WIDE R10, R3.reuse, 0x4, R6 ;  /* 0x00000004030a7825 */ /* 0x040fe400078e0206 */
[----:B------:R-:W4:Y:S02]  /*02e0*/  LDG.E R6, desc[UR4][R6.64] ;  /* 0x0000000406067981 */ /* 0x000f24000c1e1900 */
[C---:B------:R-:W-:Y:S02]  /*02f0*/  IMAD.WIDE R8, R3.reuse, 0x4, R10 ;  /* 0x0000000403087825 */ /* 0x040fe400078e020a */
[----:B------:R-:W5:Y:S02]  /*0300*/  LDG.E R10, desc[UR4][R10.64] ;  /* 0x000000040a0a7981 */ /* 0x000f64000c1e1900 */
[----:B------:R-:W-:-:S02]  /*0310*/  IMAD.WIDE R12, R3, 0x4, R8 ;  /* 0x00000004030c7825 */ /* 0x000fc400078e0208 */
[----:B------:R-:W5:Y:S04]  /*0320*/  LDG.E R7, desc[UR4][R4.64] ;  /* 0x0000000404077981 */ /* 0x000f68000c1e1900 */
[----:B------:R-:W5:Y:S01]  /*0330*/  LDG.E R8, desc[UR4][R8.64] ;  /* 0x0000000408087981 */ /* 0x000f62000c1e1900 */
[----:B0-----:R-:W-:-:S03]  /*0340*/  IMAD.WIDE R16, R3, 0x4, R12 ;  /* 0x0000000403107825 */ /* 0x001fc600078e020c */
[----:B------:R-:W5:Y:S04]  /*0350*/  LDG.E R12, desc[UR4][R12.64] ;  /* 0x000000040c0c7981 */ /* 0x000f68000c1e1900 */
[----:B------:R-:W5:Y:S04]  /*0360*/  LDG.E R15, desc[UR4][R16.64] ;  /* 0x00000004100f7981 */ /* 0x000f68000c1e1900 */
[----:B------:R-:W5:Y:S04]  /*0370*/  LDG.E R9, desc[UR4][R4.64+0x4] ;  /* 0x0000040404097981 */ /* 0x000f68000c1e1900 */
[----:B------:R-:W5:Y:S01]  /*0380*/  LDG.E R11, desc[UR4][R4.64+0xc] ;  /* 0x00000c04040b7981 */ /* 0x000f62000c1e1900 */
[----:B--2---:R-:W-:Y:S01]  /*0390*/  FFMA R26, R25, R26, R24 ;  /* 0x0000001a191a7223 */ /* 0x004fe20000000018 */
[----:B------:R-:W-:-:S02]  /*03a0*/  IMAD.WIDE R24, R3, 0x4, R16 ;  /* 0x0000000403187825 */ /* 0x000fc400078e0210 */
[----:B------:R-:W2:Y:S04]  /*03b0*/  LDG.E R16, desc[UR4][R4.64+0x8] ;  /* 0x0000080404107981 */ /* 0x000ea8000c1e1900 */
[----:B------:R-:W2:Y:S01]  /*03c0*/  LDG.E R24, desc[UR4][R24.64] ;  /* 0x0000000418187981 */ /* 0x000ea2000c1e1900 */
[----:B---3--:R-:W-:Y:S01]  /*03d0*/  FFMA R14, R23, R14, R26 ;  /* 0x0000000e170e7223 */ /* 0x008fe2000000001a */
[----:B------:R-:W-:-:S03]  /*03e0*/  IADD3 R22, PT, PT, R22, 0x8, RZ ;  /* 0x0000000816167810 */ /* 0x000fc60007ffe0ff */
[----:B----4-:R-:W-:Y:S01]  /*03f0*/  FFMA R29, R29, R6, R14 ;  /* 0x000000061d1d7223 */ /* 0x010fe2000000000e */
[----:B------:R-:W-:-:S03]  /*0400*/  ISETP.NE.AND P1, PT, R22, RZ, PT ;  /* 0x000000ff1600720c */ /* 0x000fc60003f25270 */
[----:B-----5:R-:W-:Y:S01]  /*0410*/  FFMA R10, R28, R10, R29 ;  /* 0x0000000a1c0a7223 */ /* 0x020fe2000000001d */
[----:B------:R-:W-:-:S03]  /*0420*/  IADD3 R6, P2, PT, R4, 0x20, RZ ;  /* 0x0000002004067810 */ /* 0x000fc60007f5e0ff */
[----:B------:R-:W-:Y:S01]  /*0430*/  FFMA R8, R7, R8, R10 ;  /* 0x0000000807087223 */ /* 0x000fe2000000000a */
[----:B------:R-:W-:Y:S02]  /*0440*/  IADD3.X R7, PT, PT, RZ, R5, RZ, P2, !PT ;  /* 0x00000005ff077210 */ /* 0x000fe400017fe4ff */
[----:B------:R-:W-:Y:S01]  /*0450*/  LEA R18, R3, R18, 0x3 ;  /* 0x0000001203127211 */ /* 0x000fe200078e18ff */
[----:B------:R-:W-:-:S04]  /*0460*/  FFMA R9, R9, R12, R8 ;  /* 0x0000000c09097223 */ /* 0x000fc80000000008 */
[----:B--2---:R-:W-:-:S04]  /*0470*/  FFMA R16, R16, R15, R9 ;  /* 0x0000000f10107223 */ /* 0x004fc80000000009 */
[----:B------:R-:W-:Y:S01]  /*0480*/  FFMA R24, R11, R24, R16 ;  /* 0x000000180b187223 */ /* 0x000fe20000000010 */
[----:B------:R-:W-:Y:S06]  /*0490*/  @P1 BRA `(.L_x_6) ;  /* 0xfffffffc005c1947 */ /* 0x000fec000383ffff */
.L_x_5:
[----:B------:R-:W-:Y:S05]  /*04a0*/  @!P0 BRA `(.L_x_4) ;  /* 0x0000000000fc8947 */ /* 0x000fea0003800000 */
[----:B------:R-:W-:Y:S02]  /*04b0*/  ISETP.GE.U32.AND P1, PT, R27, 0x4, PT ;  /* 0x000000041b00780c */ /* 0x000fe40003f26070 */
[----:B------:R-:W-:-:S04]  /*04c0*/  LOP3.LUT R16, R2, 0x3, RZ, 0xc0, !PT ;  /* 0x0000000302107812 */ /* 0x000fc800078ec0ff */
[----:B------:R-:W-:-:S07]  /*04d0*/  ISETP.NE.AND P0, PT, R16, RZ, PT ;  /* 0x000000ff1000720c */ /* 0x000fce0003f05270 */
[----:B------:R-:W-:Y:S06]  /*04e0*/  @!P1 BRA `(.L_x_7) ;  /* 0x00000000006c9947 */ /* 0x000fec0003800000 */
[----:B------:R-:W0:Y:S01]  /*04f0*/  LDC.64 R6, c[0x0][0x388] ;  /* 0x0000e200ff067b82 */ /* 0x000e220000000a00 */
[----:B------:R-:W1:Y:S01]  /*0500*/  LDCU.64 UR6, c[0x0][0x380] ;  /* 0x00007000ff0677ac */ /* 0x000e620008000a00 */
[----:B------:R-:W-:Y:S01]  /*0510*/  IMAD R9, R21, R3, R0 ;  /* 0x0000000315097224 */ /* 0x000fe200078e0200 */
[CC--:B------:R-:W-:Y:S02]  /*0520*/  IADD3 R5, PT, PT, R20.reuse, R21.reuse, RZ ;  /* 0x0000001514057210 */ /* 0x0c0fe40007ffe0ff */
[----:B------:R-:W-:-:S03]  /*0530*/  IADD3 R10, P1, PT, R20, R21, RZ ;  /* 0x00000015140a7210 */ /* 0x000fc60007f3e0ff */
[----:B------:R-:W2:Y:S01]  /*0540*/  LDC.64 R14, c[0x0][0x380] ;  /* 0x0000e000ff0e7b82 */ /* 0x000ea20000000a00 */
[----:B0-----:R-:W-:-:S04]  /*0550*/  IMAD.WIDE R6, R9, 0x4, R6 ;  /* 0x0000000409067825 */ /* 0x001fc800078e0206 */
[----:B------:R-:W-:Y:S02]  /*0560*/  IMAD.WIDE R8, R3, 0x4, R6 ;  /* 0x0000000403087825 */ /* 0x000fe400078e0206 */
[----:B------:R-:W3:Y:S02]  /*0570*/  LDG.E R6, desc[UR4][R6.64] ;  /* 0x0000000406067981 */ /* 0x000ee4000c1e1900 */
[----:B--2---:R-:W-:Y:S01]  /*0580*/  IMAD.WIDE.U32 R14, R5, 0x4, R14 ;  /* 0x00000004050e7825 */ /* 0x004fe200078e000e */
[----:B------:R-:W-:Y:S02]  /*0590*/  IADD3.X R5, PT, PT, RZ, RZ, RZ, P1, !PT ;  /* 0x000000ffff057210 */ /* 0x000fe40000ffe4ff */
[----:B-1----:R-:W-:-:S03]  /*05a0*/  LEA R4, P1, R10, UR6, 0x2 ;  /* 0x000000060a047c11 */ /* 0x002fc6000f8210ff */
[----:B------:R-:W3:Y:S01]  /*05b0*/  LDG.E R15, desc[UR4][R14.64] ;  /* 0x000000040e0f7981 */ /* 0x000ee2000c1e1900 */
[----:B------:R-:W-:Y:S01]  /*05c0*/  LEA.HI.X R5, R10, UR7, R5, 0x2, P1 ;  /* 0x000000070a057c11 */ /* 0x000fe200088f1405 */
[C---:B------:R-:W-:Y:S02]  /*05d0*/  IMAD.WIDE R10, R3.reuse, 0x4, R8 ;  /* 0x00000004030a7825 */ /* 0x040fe400078e0208 */
[----:B------:R-:W2:Y:S04]  /*05e0*/  LDG.E R8, desc[UR4][R8.64] ;  /* 0x0000000408087981 */ /* 0x000ea8000c1e1900 */
[----:B------:R-:W2:Y:S01]  /*05f0*/  LDG.E R17, desc[UR4][R4.64+0x4] ;  /* 0x0000040404117981 */ /* 0x000ea2000c1e1900 */
[----:B------:R-:W-:-:S03]  /*0600*/  IMAD.WIDE R12, R3, 0x4, R10 ;  /* 0x00000004030c7825 */ /* 0x000fc600078e020a */
[----:B------:R-:W4:Y:S04]  /*0610*/  LDG.E R22, desc[UR4][R10.64] ;  /* 0x000000040a167981 */ /* 0x000f28000c1e1900 */
[----:B------:R-:W4:Y:S04]  /*0620*/  LDG.E R18, desc[UR4][R4.64+0x8] ;  /* 0x0000080404127981 */ /* 0x000f28000c1e1900 */
[----:B------:R-:W5:Y:S04]  /*0630*/  LDG.E R26, desc[UR4][R4.64+0xc] ;  /* 0x00000c04041a7981 */ /* 0x000f68000c1e1900 */
[----:B------:R-:W5:Y:S01]  /*0640*/  LDG.E R12, desc[UR4][R12.64] ;  /* 0x000000040c0c7981 */ /* 0x000f62000c1e1900 */
[----:B------:R-:W-:Y:S01]  /*0650*/  IADD3 R21, PT, PT, R21, 0x4, RZ ;  /* 0x0000000415157810 */ /* 0x000fe20007ffe0ff */
[----:B---3--:R-:W-:-:S04]  /*0660*/  FFMA R24, R15, R6, R24 ;  /* 0x000000060f187223 */ /* 0x008fc80000000018 */
[----:B--2---:R-:W-:-:S04]  /*0670*/  FFMA R17, R17, R8, R24 ;  /* 0x0000000811117223 */ /* 0x004fc80000000018 */
[----:B----4-:R-:W-:-:S04]  /*0680*/  FFMA R17, R18, R22, R17 ;  /* 0x0000001612117223 */ /* 0x010fc80000000011 */
[----:B-----5:R-:W-:-:S07]  /*0690*/  FFMA R24, R26, R12, R17 ;  /* 0x0000000c1a187223 */ /* 0x020fce0000000011 */
.L_x_7:
[----:B------:R-:W-:Y:S05]  /*06a0*/  @!P0 BRA `(.L_x_4) ;  /* 0x00000000007c8947 */ /* 0x000fea0003800000 */
[----:B------:R-:W-:Y:S01]  /*06b0*/  ISETP.NE.AND P1, PT, R16, 0x1, PT ;  /* 0x000000011000780c */ /* 0x000fe20003f25270 */
[----:B------:R-:W0:Y:S01]  /*06c0*/  LDC.64 R12, c[0x0][0x380] ;  /* 0x0000e000ff0c7b82 */ /* 0x000e220000000a00 */
[----:B------:R-:W-:-:S04]  /*06d0*/  LOP3.LUT R2, R2, 0x1, RZ, 0xc0, !PT ;  /* 0x0000000102027812 */ /* 0x000fc800078ec0ff */
[----:B------:R-:W-:-:S03]  /*06e0*/  ISETP.NE.U32.AND P0, PT, R2, 0x1, PT ;  /* 0x000000010200780c */ /* 0x000fc60003f05070 */
[----:B------:R-:W1:Y:S04]  /*06f0*/  LDC.64 R10, c[0x0][0x388] ;  /* 0x0000e200ff0a7b82 */ /* 0x000e680000000a00 */
[CC--:B------:R-:W-:Y:S02]  /*0700*/  @P1 IADD3 R15, PT, PT, R20.reuse, R21.reuse, RZ ;  /* 0x00000015140f1210 */ /* 0x0c0fe40007ffe0ff */
[----:B------:R-:W-:Y:S02]  /*0710*/  @P1 IADD3 R2, P2, PT, R20, R21, RZ ;  /* 0x0000001514021210 */ /* 0x000fe40007f5e0ff */
[----:B------:R-:W2:Y:S02]  /*0720*/  @P1 LDC.64 R4, c[0x0][0x380] ;  /* 0x0000e000ff041b82 */ /* 0x000ea40000000a00 */
[----:B------:R-:W-:-:S06]  /*0730*/  @P1 IADD3.X R14, PT, PT, RZ, RZ, RZ, P2, !PT ;  /* 0x000000ffff0e1210 */ /* 0x000fcc00017fe4ff */
[----:B------:R-:W3:Y:S01]  /*0740*/  LDC.64 R6, c[0x0][0x380] ;  /* 0x0000e000ff067b82 */ /* 0x000ee20000000a00 */
[----:B0-----:R-:W-:-:S04]  /*0750*/  @P1 IMAD.WIDE.U32 R12, R15, 0x4, R12 ;  /* 0x000000040f0c1825 */ /* 0x001fc800078e000c */
[C---:B------:R-:W-:Y:S01]  /*0760*/  @P1 IMAD R15, R21.reuse, R3, R0 ;  /* 0x00000003150f1224 */ /* 0x040fe200078e0200 */
[----:B------:R-:W-:Y:S01]  /*0770*/  @P1 IADD3 R21, PT, PT, R21, 0x2, RZ ;  /* 0x0000000215151810 */ /* 0x000fe20007ffe0ff */
[----:B------:R-:W4:Y:S01]  /*0780*/  @P1 LDG.E R13, desc[UR4][R12.64] ;  /* 0x000000040c0d1981 */ /* 0x000f22000c1e1900 */
[----:B------:R-:W0:Y:S01]  /*0790*/  LDC.64 R8, c[0x0][0x388] ;  /* 0x0000e200ff087b82 */ /* 0x000e220000000a00 */
[----:B-1----:R-:W-:Y:S01]  /*07a0*/  @P1 IMAD.WIDE R10, R15, 0x4, R10 ;  /* 0x000000040f0a1825 */ /* 0x002fe200078e020a */
[----:B------:R-:W-:Y:S02]  /*07b0*/  @!P0 IADD3 R17, PT, PT, R20, R21, RZ ;  /* 0x0000001514118210 */ /* 0x000fe40007ffe0ff */
[----:B--2---:R-:W-:Y:S01]  /*07c0*/  @P1 LEA R4, P2, R2, R4, 0x2 ;  /* 0x0000000402041211 */ /* 0x004fe200078410ff */
[----:B------:R-:W-:-:S03]  /*07d0*/  @!P0 IMAD R21, R21, R3, R0 ;  /* 0x0000000315158224 */ /* 0x000fc600078e0200 */
[----:B------:R-:W-:Y:S01]  /*07e0*/  @P1 LEA.HI.X R5, R2, R5, R14, 0x2, P2 ;  /* 0x0000000502051211 */ /* 0x000fe200010f140e */
[----:B------:R-:W-:Y:S01]  /*07f0*/  @P1 IMAD.WIDE R14, R3, 0x4, R10 ;  /* 0x00000004030e1825 */ /* 0x000fe200078e020a */
[----:B------:R-:W4:Y:S03]  /*0800*/  @P1 LDG.E R2, desc[UR4][R10.64] ;  /* 0x000000040a021981 */ /* 0x000f26000c1e1900 */
[----:B---3--:R-:W-:Y:S01]  /*0810*/  @!P0 IMAD.WIDE.U32 R6, R17, 0x4, R6 ;  /* 0x0000000411068825 */ /* 0x008fe200078e0006 */
[----:B------:R-:W2:Y:S04]  /*0820*/  @P1 LDG.E R5, desc[UR4][R4.64+0x4] ;  /* 0x0000040404051981 */ /* 0x000ea8000c1e1900 */
[----:B------:R-:W2:Y:S01]  /*0830*/  @P1 LDG.E R14, desc[UR4][R14.64] ;  /* 0x000000040e0e1981 */ /* 0x000ea2000c1e1900 */
[----:B0-----:R-:W-:-:S03]  /*0840*/  @!P0 IMAD.WIDE R8, R21, 0x4, R8 ;  /* 0x0000000415088825 */ /* 0x001fc600078e0208 */
[----:B------:R-:W3:Y:S04]  /*0850*/  @!P0 LDG.E R7, desc[UR4][R6.64] ;  /* 0x0000000406078981 */ /* 0x000ee8000c1e1900 */
[----:B------:R-:W3:Y:S01]  /*0860*/  @!P0 LDG.E R8, desc[UR4][R8.64] ;  /* 0x0000000408088981 */ /* 0x000ee2000c1e1900 */
[----:B----4-:R-:W-:-:S04]  /*0870*/  @P1 FFMA R2, R13, R2, R24 ;  /* 0x000000020d021223 */ /* 0x010fc80000000018 */
[----:B--2---:R-:W-:-:S04]  /*0880*/  @P1 FFMA R24, R5, R14, R2 ;  /* 0x0000000e05181223 */ /* 0x004fc80000000002 */
[----:B---3--:R-:W-:-:S07]  /*0890*/  @!P0 FFMA R24, R7, R8, R24 ;  /* 0x0000000807188223 */ /* 0x008fce0000000018 */
.L_x_4:
[----:B------:R-:W0:Y:S01]  /*08a0*/  LDC.64 R4, c[0x0][0x390] ;  /* 0x0000e400ff047b82 */ /* 0x000e220000000a00 */
[----:B------:R-:W-:-:S04]  /*08b0*/  IMAD R3, R19, R3, R0 ;  /* 0x0000000313037224 */ /* 0x000fc800078e0200 */
[----:B0-----:R-:W-:-:S05]  /*08c0*/  IMAD.WIDE R2, R3, 0x4, R4 ;  /* 0x0000000403027825 */ /* 0x001fca00078e0204 */
[----:B------:R-:W-:Y:S01]  /*08d0*/  STG.E desc[UR4][R2.64], R24 ;  /* 0x0000001802007986 */ /* 0x000fe2000c101904 */
[----:B------:R-:W-:Y:S05]  /*08e0*/  EXIT ;  /* 0x000000000000794d */ /* 0x000fea0003800000 */
.L_x_8:
        /* <DEDUP_REMOVED lines=9> */
.L_x_10:


//--------------------- .nv.shared._Z13matrix_mul_v2ILi16EEvPKfS1_Pfiii --------------------------
	.section	.nv.shared._Z13matrix_mul_v2ILi16EEvPKfS1_Pfiii,"aw",@nobits
	.sectionflags	@""
	.align	4
.nv.shared._Z13matrix_mul_v2ILi16EEvPKfS1_Pfiii:
	.zero		3072


//--------------------- .nv.shared.reserved.0     --------------------------
	.section	.nv.shared.reserved.0,"aw",@nobits
	.weak		__nv_reservedSMEM_offset_0_alias
	.size		__nv_reservedSMEM_offset_0_alias, 0, 64
	.other		__nv_reservedSMEM_offset_0_alias,@"STO_CUDA_RESERVED_SHARED STV_DEFAULT"
__nv_reservedSMEM_offset_0_alias:
	.zero		0
	.zero		64


//--------------------- .nv.constant0._Z13matrix_mul_v2ILi16EEvPKfS1_Pfiii --------------------------
	.section	.nv.constant0._Z13matrix_mul_v2ILi16EEvPKfS1_Pfiii,"a",@progbits
	.sectionflags	@""
	.align	4
.nv.constant0._Z13matrix_mul_v2ILi16EEvPKfS1_Pfiii:
	.zero		932


//--------------------- .nv.constant0._Z16matrix_mul_naivePKfS0_Pfiii --------------------------
	.section	.nv.constant0._Z16matrix_mul_naivePKfS0_Pfiii,"a",@progbits
	.sectionflags	@""
	.align	4
.nv.constant0._Z16matrix_mul_naivePKfS0_Pfiii:
	.zero		932


//--------------------- SYMBOLS --------------------------

	.type		.nv.reservedSmem.offset0,@object
	.size		.nv.reservedSmem.offset0,0x4
	.type		.nv.reservedSmem.cap,@object
	.size		.nv.reservedSmem.cap,0x4
